	.headerflags	@"EF_CUDA_TEXMODE_UNIFIED EF_CUDA_64BIT_ADDRESS EF_CUDA_ACCELERATORS EF_CUDA_SM90 EF_CUDA_VIRTUAL_SM(EF_CUDA_SM90)"
	.elftype	@"ET_EXEC"


//--------------------- .nv.info                  --------------------------
	.section	.nv.info,"",@"SHT_CUDA_INFO"
	.align	4


	//----- nvinfo : EIATTR_REGCOUNT
	.align		4
        /*0000*/ 	.byte	0x04, 0x2f
        /*0002*/ 	.short	(.L_2 - .L_1)
	.align		4
.L_1:
        /*0004*/ 	.word	index@(_attn_fwd)
        /*0008*/ 	.word	0x00000077


	//----- nvinfo : EIATTR_FRAME_SIZE
	.align		4
.L_2:
        /*000c*/ 	.byte	0x04, 0x11
        /*000e*/ 	.short	(.L_4 - .L_3)
	.align		4
.L_3:
        /*0010*/ 	.word	index@(_attn_fwd)
        /*0014*/ 	.word	0x00000000


	//----- nvinfo : EIATTR_MIN_STACK_SIZE
	.align		4
.L_4:
        /*0018*/ 	.byte	0x04, 0x12
        /*001a*/ 	.short	(.L_6 - .L_5)
	.align		4
.L_5:
        /*001c*/ 	.word	index@(_attn_fwd)
        /*0020*/ 	.word	0x00000000
.L_6:


//--------------------- .nv.info._attn_fwd        --------------------------
	.section	.nv.info._attn_fwd,"",@"SHT_CUDA_INFO"
	.sectionflags	@""
	.align	4


	//----- nvinfo : EIATTR_CUDA_API_VERSION
	.align		4
        /*0000*/ 	.byte	0x04, 0x37
        /*0002*/ 	.short	(.L_8 - .L_7)
.L_7:
        /*0004*/ 	.word	0x00000080


	//----- nvinfo : EIATTR_KPARAM_INFO
	.align		4
.L_8:
        /*0008*/ 	.byte	0x04, 0x17
        /*000a*/ 	.short	(.L_10 - .L_9)
.L_9:
        /*000c*/ 	.word	0x00000000
        /*0010*/ 	.short	0x0013
        /*0012*/ 	.short	0x0068
        /*0014*/ 	.byte	0x00, 0xf4, 0x21, 0x00


	//----- nvinfo : EIATTR_KPARAM_INFO
	.align		4
.L_10:
        /*0018*/ 	.byte	0x04, 0x17
        /*001a*/ 	.short	(.L_12 - .L_11)
.L_11:
        /*001c*/ 	.word	0x00000000
        /*0020*/ 	.short	0x0012
        /*0022*/ 	.short	0x0060
        /*0024*/ 	.byte	0x00, 0xf0, 0x11, 0x00


	//----- nvinfo : EIATTR_KPARAM_INFO
	.align		4
.L_12:
        /*0028*/ 	.byte	0x04, 0x17
        /*002a*/ 	.short	(.L_14 - .L_13)
.L_13:
        /*002c*/ 	.word	0x00000000
        /*0030*/ 	.short	0x0011
        /*0032*/ 	.short	0x005c
        /*0034*/ 	.byte	0x00, 0xf0, 0x11, 0x00


	//----- nvinfo : EIATTR_KPARAM_INFO
	.align		4
.L_14:
        /*0038*/ 	.byte	0x04, 0x17
        /*003a*/ 	.short	(.L_16 - .L_15)
.L_15:
        /*003c*/ 	.word	0x00000000
        /*0040*/ 	.short	0x0010
        /*0042*/ 	.short	0x0058
        /*0044*/ 	.byte	0x00, 0xf0, 0x11, 0x00


	//----- nvinfo : EIATTR_KPARAM_INFO
	.align		4
.L_16:
        /*0048*/ 	.byte	0x04, 0x17
        /*004a*/ 	.short	(.L_18 - .L_17)
.L_17:
        /*004c*/ 	.word	0x00000000
        /*0050*/ 	.short	0x000f
        /*0052*/ 	.short	0x0054
        /*0054*/ 	.byte	0x00, 0xf0, 0x11, 0x00


	//----- nvinfo : EIATTR_KPARAM_INFO
	.align		4
.L_18:
        /*0058*/ 	.byte	0x04, 0x17
        /*005a*/ 	.short	(.L_20 - .L_19)
.L_19:
        /*005c*/ 	.word	0x00000000
        /*0060*/ 	.short	0x000e
        /*0062*/ 	.short	0x0050
        /*0064*/ 	.byte	0x00, 0xf0, 0x11, 0x00


	//----- nvinfo : EIATTR_KPARAM_INFO
	.align		4
.L_20:
        /*0068*/ 	.byte	0x04, 0x17
        /*006a*/ 	.short	(.L_22 - .L_21)
.L_21:
        /*006c*/ 	.word	0x00000000
        /*0070*/ 	.short	0x000d
        /*0072*/ 	.short	0x004c
        /*0074*/ 	.byte	0x00, 0xf0, 0x11, 0x00


	//----- nvinfo : EIATTR_KPARAM_INFO
	.align		4
.L_22:
        /*0078*/ 	.byte	0x04, 0x17
        /*007a*/ 	.short	(.L_24 - .L_23)
.L_23:
        /*007c*/ 	.word	0x00000000
        /*0080*/ 	.short	0x000c
        /*0082*/ 	.short	0x0048
        /*0084*/ 	.byte	0x00, 0xf0, 0x11, 0x00


	//----- nvinfo : EIATTR_KPARAM_INFO
	.align		4
.L_24:
        /*0088*/ 	.byte	0x04, 0x17
        /*008a*/ 	.short	(.L_26 - .L_25)
.L_25:
        /*008c*/ 	.word	0x00000000
        /*0090*/ 	.short	0x000b
        /*0092*/ 	.short	0x0044
        /*0094*/ 	.byte	0x00, 0xf0, 0x11, 0x00


	//----- nvinfo : EIATTR_KPARAM_INFO
	.align		4
.L_26:
        /*0098*/ 	.byte	0x04, 0x17
        /*009a*/ 	.short	(.L_28 - .L_27)
.L_27:
        /*009c*/ 	.word	0x00000000
        /*00a0*/ 	.short	0x000a
        /*00a2*/ 	.short	0x0040
        /*00a4*/ 	.byte	0x00, 0xf0, 0x11, 0x00


	//----- nvinfo : EIATTR_KPARAM_INFO
	.align		4
.L_28:
        /*00a8*/ 	.byte	0x04, 0x17
        /*00aa*/ 	.short	(.L_30 - .L_29)
.L_29:
        /*00ac*/ 	.word	0x00000000
        /*00b0*/ 	.short	0x0009
        /*00b2*/ 	.short	0x003c
        /*00b4*/ 	.byte	0x00, 0xf0, 0x11, 0x00


	//----- nvinfo : EIATTR_KPARAM_INFO
	.align		4
.L_30:
        /*00b8*/ 	.byte	0x04, 0x17
        /*00ba*/ 	.short	(.L_32 - .L_31)
.L_31:
        /*00bc*/ 	.word	0x00000000
        /*00c0*/ 	.short	0x0008
        /*00c2*/ 	.short	0x0038
        /*00c4*/ 	.byte	0x00, 0xf0, 0x11, 0x00


	//----- nvinfo : EIATTR_KPARAM_INFO
	.align		4
.L_32:
        /*00c8*/ 	.byte	0x04, 0x17
        /*00ca*/ 	.short	(.L_34 - .L_33)
.L_33:
        /*00cc*/ 	.word	0x00000000
        /*00d0*/ 	.short	0x0007
        /*00d2*/ 	.short	0x0034
        /*00d4*/ 	.byte	0x00, 0xf0, 0x11, 0x00


	//----- nvinfo : EIATTR_KPARAM_INFO
	.align		4
.L_34:
        /*00d8*/ 	.byte	0x04, 0x17
        /*00da*/ 	.short	(.L_36 - .L_35)
.L_35:
        /*00dc*/ 	.word	0x00000000
        /*00e0*/ 	.short	0x0006
        /*00e2*/ 	.short	0x0030
        /*00e4*/ 	.byte	0x00, 0xf0, 0x11, 0x00


	//----- nvinfo : EIATTR_KPARAM_INFO
	.align		4
.L_36:
        /*00e8*/ 	.byte	0x04, 0x17
        /*00ea*/ 	.short	(.L_38 - .L_37)
.L_37:
        /*00ec*/ 	.word	0x00000000
        /*00f0*/ 	.short	0x0005
        /*00f2*/ 	.short	0x0028
        /*00f4*/ 	.byte	0x00, 0xf4, 0x21, 0x00


	//----- nvinfo : EIATTR_KPARAM_INFO
	.align		4
.L_38:
        /*00f8*/ 	.byte	0x04, 0x17
        /*00fa*/ 	.short	(.L_40 - .L_39)
.L_39:
        /*00fc*/ 	.word	0x00000000
        /*0100*/ 	.short	0x0004
        /*0102*/ 	.short	0x0020
        /*0104*/ 	.byte	0x00, 0xf4, 0x21, 0x00


	//----- nvinfo : EIATTR_KPARAM_INFO
	.align		4
.L_40:
        /*0108*/ 	.byte	0x04, 0x17
        /*010a*/ 	.short	(.L_42 - .L_41)
.L_41:
        /*010c*/ 	.word	0x00000000
        /*0110*/ 	.short	0x0003
        /*0112*/ 	.short	0x0018
        /*0114*/ 	.byte	0x00, 0xf0, 0x11, 0x00


	//----- nvinfo : EIATTR_KPARAM_INFO
	.align		4
.L_42:
        /*0118*/ 	.byte	0x04, 0x17
        /*011a*/ 	.short	(.L_44 - .L_43)
.L_43:
        /*011c*/ 	.word	0x00000000
        /*0120*/ 	.short	0x0002
        /*0122*/ 	.short	0x0010
        /*0124*/ 	.byte	0x00, 0xf4, 0x21, 0x00


	//----- nvinfo : EIATTR_KPARAM_INFO
	.align		4
.L_44:
        /*0128*/ 	.byte	0x04, 0x17
        /*012a*/ 	.short	(.L_46 - .L_45)
.L_45:
        /*012c*/ 	.word	0x00000000
        /*0130*/ 	.short	0x0001
        /*0132*/ 	.short	0x0008
        /*0134*/ 	.byte	0x00, 0xf4, 0x21, 0x00


	//----- nvinfo : EIATTR_KPARAM_INFO
	.align		4
.L_46:
        /*0138*/ 	.byte	0x04, 0x17
        /*013a*/ 	.short	(.L_48 - .L_47)
.L_47:
        /*013c*/ 	.word	0x00000000
        /*0140*/ 	.short	0x0000
        /*0142*/ 	.short	0x0000
        /*0144*/ 	.byte	0x00, 0xf4, 0x21, 0x00


	//----- nvinfo : EIATTR_SPARSE_MMA_MASK
	.align		4
.L_48:
        /*0148*/ 	.byte	0x03, 0x50
        /*014a*/ 	.short	0x0000


	//----- nvinfo : EIATTR_MAXREG_COUNT
	.align		4
        /*014c*/ 	.byte	0x03, 0x1b
        /*014e*/ 	.short	0x00ff


	//----- nvinfo : EIATTR_COOP_GROUP_MASK_REGIDS
	.align		4
        /*0150*/ 	.byte	0x04, 0x29
        /*0152*/ 	.short	(.L_50 - .L_49)


	//   ....[0]....
.L_49:
        /*0154*/ 	.word	0xffffffff


	//   ....[1]....
        /*0158*/ 	.word	0xffffffff


	//   ....[2]....
        /*015c*/ 	.word	0xffffffff


	//   ....[3]....
        /*0160*/ 	.word	0xffffffff


	//   ....[4]....
        /*0164*/ 	.word	0xffffffff


	//   ....[5]....
        /*0168*/ 	.word	0xffffffff


	//   ....[6]....
        /*016c*/ 	.word	0xffffffff


	//   ....[7]....
        /*0170*/ 	.word	0xffffffff


	//----- nvinfo : EIATTR_COOP_GROUP_INSTR_OFFSETS
	.align		4
.L_50:
        /*0174*/ 	.byte	0x04, 0x28
        /*0176*/ 	.short	(.L_52 - .L_51)


	//   ....[0]....
.L_51:
        /*0178*/ 	.word	0x00001650


	//   ....[1]....
        /*017c*/ 	.word	0x00001680


	//   ....[2]....
        /*0180*/ 	.word	0x00001880


	//   ....[3]....
        /*0184*/ 	.word	0x00001980


	//   ....[4]....
        /*0188*/ 	.word	0x00001f60


	//   ....[5]....
        /*018c*/ 	.word	0x00002050


	//   ....[6]....
        /*0190*/ 	.word	0x000022e0


	//   ....[7]....
        /*0194*/ 	.word	0x00002380


	//----- nvinfo : EIATTR_EXIT_INSTR_OFFSETS
	.align		4
.L_52:
        /*0198*/ 	.byte	0x04, 0x1c
        /*019a*/ 	.short	(.L_54 - .L_53)


	//   ....[0]....
.L_53:
        /*019c*/ 	.word	0x00003970


	//----- nvinfo : EIATTR_REQNTID
	.align		4
.L_54:
        /*01a0*/ 	.byte	0x04, 0x10
        /*01a2*/ 	.short	(.L_56 - .L_55)
.L_55:
        /*01a4*/ 	.word	0x00000100
        /*01a8*/ 	.word	0x00000001
        /*01ac*/ 	.word	0x00000001


	//----- nvinfo : EIATTR_CBANK_PARAM_SIZE
	.align		4
.L_56:
        /*01b0*/ 	.byte	0x03, 0x19
        /*01b2*/ 	.short	0x0070


	//----- nvinfo : EIATTR_PARAM_CBANK
	.align		4
        /*01b4*/ 	.byte	0x04, 0x0a
        /*01b6*/ 	.short	(.L_58 - .L_57)
	.align		4
.L_57:
        /*01b8*/ 	.word	index@(.nv.constant0._attn_fwd)
        /*01bc*/ 	.short	0x0210
        /*01be*/ 	.short	0x0070


	//----- nvinfo : EIATTR_SW_WAR
	.align		4
.L_58:
        /*01c0*/ 	.byte	0x04, 0x36
        /*01c2*/ 	.short	(.L_60 - .L_59)
.L_59:
        /*01c4*/ 	.word	0x00000008
.L_60:


//--------------------- .nv.callgraph             --------------------------
	.section	.nv.callgraph,"",@"SHT_CUDA_CALLGRAPH"
	.align	4
	.sectionentsize	8
	.align		4
        /*0000*/ 	.word	0x00000000
	.align		4
        /*0004*/ 	.word	0xffffffff
	.align		4
        /*0008*/ 	.word	0x00000000
	.align		4
        /*000c*/ 	.word	0xfffffffe
	.align		4
        /*0010*/ 	.word	0x00000000
	.align		4
        /*0014*/ 	.word	0xfffffffd
	.align		4
        /*0018*/ 	.word	0x00000000
	.align		4
        /*001c*/ 	.word	0xfffffffc


//--------------------- .nv.constant4             --------------------------
	.section	.nv.constant4,"a",@progbits
	.align	8
	.align		8
.nv.constant4:
        /*0000*/ 	.dword	_$_str


//--------------------- .text._attn_fwd           --------------------------
	.section	.text._attn_fwd,"ax",@progbits
	.sectionflags	@"SHF_BARRIERS=1"
	.align	128
        .global         _attn_fwd
        .type           _attn_fwd,@function
        .size           _attn_fwd,(.L_x_2 - _attn_fwd)
        .other          _attn_fwd,@"STO_CUDA_ENTRY STV_DEFAULT"
_attn_fwd:
.text._attn_fwd:
[----:B------:R-:W1:Y:S08]  /*0000*/  LDC R1, c[0x0][0x28] ;  /* 0x00000a00ff017b82 */ /* 0x000e700000000800 */
[----:B------:R-:W2:Y:S01]  /*0010*/  LDC R7, c[0x0][0x270] ;  /* 0x00009c00ff077b82 */ /* 0x000ea20000000800 */
[----:B------:R-:W3:Y:S01]  /*0020*/  S2R R0, SR_CTAID.Y ;  /* 0x0000000000007919 */ /* 0x000ee20000002600 */
[----:B------:R-:W-:Y:S01]  /*0030*/  ULDC.64 UR4, c[0x0][0x240] ;  /* 0x0000900000047ab9 */ /* 0x000fe20000000a00 */
[----:B------:R-:W-:Y:S01]  /*0040*/  ULDC.64 UR14, c[0x0][0x208] ;  /* 0x00008200000e7ab9 */ /* 0x000fe20000000a00 */
[----:B------:R-:W-:-:S04]  /*0050*/  ULDC.64 UR6, c[0x0][0x218] ;  /* 0x0000860000067ab9 */ /* 0x000fc80000000a00 */
[----:B------:R-:W4:Y:S01]  /*0060*/  LDC R113, c[0x0][0x228] ;  /* 0x00008a00ff717b82 */ /* 0x000f220000000800 */
[----:B--2---:R-:W-:-:S04]  /*0070*/  IABS R5, R7 ;  /* 0x0000000700057213 */ /* 0x004fc80000000000 */
[----:B------:R-:W2:Y:S08]  /*0080*/  I2F.RP R4, R5 ;  /* 0x0000000500047306 */ /* 0x000eb00000209400 */
[----:B--2---:R-:W2:Y:S02]  /*0090*/  MUFU.RCP R4, R4 ;  /* 0x0000000400047308 */ /* 0x004ea40000001000 */
[----:B--2---:R-:W-:-:S06]  /*00a0*/  IADD3 R2, R4, 0xffffffe, RZ ;  /* 0x0ffffffe04027810 */ /* 0x004fcc0007ffe0ff */
[----:B------:R2:W5:Y:S02]  /*00b0*/  F2I.FTZ.U32.TRUNC.NTZ R3, R2 ;  /* 0x0000000200037305 */ /* 0x000564000021f000 */
[----:B--2---:R-:W-:Y:S01]  /*00c0*/  IMAD.MOV.U32 R2, RZ, RZ, RZ ;  /* 0x000000ffff027224 */ /* 0x004fe200078e00ff */
[----:B-----5:R-:W-:-:S05]  /*00d0*/  IADD3 R6, RZ, -R3, RZ ;  /* 0x80000003ff067210 */ /* 0x020fca0007ffe0ff */
[----:B------:R-:W-:Y:S01]  /*00e0*/  IMAD R9, R6, R5, RZ ;  /* 0x0000000506097224 */ /* 0x000fe200078e02ff */
[----:B---3--:R-:W-:-:S03]  /*00f0*/  IABS R6, R0 ;  /* 0x0000000000067213 */ /* 0x008fc60000000000 */
[----:B------:R-:W-:Y:S01]  /*0100*/  IMAD.HI.U32 R3, R3, R9, R2 ;  /* 0x0000000903037227 */ /* 0x000fe200078e0002 */
[----:B------:R-:W-:-:S04]  /*0110*/  LOP3.LUT R2, R0, R7, RZ, 0x3c, !PT ;  /* 0x0000000700027212 */ /* 0x000fc800078e3cff */
[----:B------:R-:W-:Y:S01]  /*0120*/  ISETP.GE.AND P2, PT, R2, RZ, PT ;  /* 0x000000ff0200720c */ /* 0x000fe20003f46270 */
[----:B------:R-:W-:Y:S01]  /*0130*/  IMAD.HI.U32 R3, R3, R6, RZ ;  /* 0x0000000603037227 */ /* 0x000fe200078e00ff */
[----:B------:R-:W2:Y:S04]  /*0140*/  S2R R2, SR_TID.X ;  /* 0x0000000000027919 */ /* 0x000ea80000002100 */
[----:B------:R-:W-:-:S05]  /*0150*/  IADD3 R4, -R3, RZ, RZ ;  /* 0x000000ff03047210 */ /* 0x000fca0007ffe1ff */
[C---:B------:R-:W-:Y:S02]  /*0160*/  IMAD R4, R5.reuse, R4, R6 ;  /* 0x0000000405047224 */ /* 0x040fe400078e0206 */
[----:B------:R-:W3:Y:S03]  /*0170*/  S2R R6, SR_CTAID.X ;  /* 0x0000000000067919 */ /* 0x000ee60000002500 */
[----:B------:R-:W-:-:S13]  /*0180*/  ISETP.GT.U32.AND P1, PT, R5, R4, PT ;  /* 0x000000040500720c */ /* 0x000fda0003f24070 */
[-C--:B------:R-:W-:Y:S01]  /*0190*/  @!P1 IADD3 R4, R4, -R5.reuse, RZ ;  /* 0x8000000504049210 */ /* 0x080fe20007ffe0ff */
[----:B------:R-:W-:Y:S01]  /*01a0*/  @!P1 VIADD R3, R3, 0x1 ;  /* 0x0000000103039836 */ /* 0x000fe20000000000 */
[----:B------:R-:W-:Y:S02]  /*01b0*/  ISETP.NE.AND P1, PT, R7, RZ, PT ;  /* 0x000000ff0700720c */ /* 0x000fe40003f25270 */
[----:B------:R-:W-:Y:S01]  /*01c0*/  ISETP.GE.U32.AND P0, PT, R4, R5, PT ;  /* 0x000000050400720c */ /* 0x000fe20003f06070 */
[----:B--2---:R-:W-:Y:S01]  /*01d0*/  IMAD.SHL.U32 R11, R2, 0x8, RZ ;  /* 0x00000008020b7824 */ /* 0x004fe200078e00ff */
[----:B------:R-:W-:-:S04]  /*01e0*/  SHF.R.U32.HI R34, RZ, 0x3, R2 ;  /* 0x00000003ff227819 */ /* 0x000fc80000011602 */
[----:B------:R-:W-:-:S07]  /*01f0*/  SGXT.U32 R34, R34, 0x5 ;  /* 0x000000052222781a */ /* 0x000fce0000000000 */
[----:B------:R-:W-:-:S04]  /*0200*/  @P0 IADD3 R3, R3, 0x1, RZ ;  /* 0x0000000103030810 */ /* 0x000fc80007ffe0ff */
[----:B------:R-:W-:Y:S02]  /*0210*/  @!P2 IADD3 R3, -R3, RZ, RZ ;  /* 0x000000ff0303a210 */ /* 0x000fe40007ffe1ff */
[----:B------:R-:W-:-:S05]  /*0220*/  @!P1 LOP3.LUT R3, RZ, R7, RZ, 0x33, !PT ;  /* 0x00000007ff039212 */ /* 0x000fca00078e33ff */
[----:B------:R-:W-:Y:S02]  /*0230*/  IMAD.MOV R8, RZ, RZ, -R3 ;  /* 0x000000ffff087224 */ /* 0x000fe400078e0a03 */
[----:B------:R-:W-:Y:S01]  /*0240*/  IMAD.WIDE R4, R3, UR4, RZ ;  /* 0x0000000403047c25 */ /* 0x000fe2000f8e02ff */
[----:B------:R-:W-:-:S03]  /*0250*/  USHF.R.S32.HI UR4, URZ, 0x1f, UR5 ;  /* 0x0000001f3f047899 */ /* 0x000fc60008011405 */
[----:B------:R-:W-:Y:S01]  /*0260*/  IMAD R3, R7, R8, R0 ;  /* 0x0000000807037224 */ /* 0x000fe200078e0200 */
[----:B------:R-:W-:-:S03]  /*0270*/  LEA.HI R8, R2, 0x60, RZ, 0x1d ;  /* 0x0000006002087811 */ /* 0x000fc600078fe8ff */
[----:B------:R-:W-:-:S04]  /*0280*/  IMAD.WIDE.U32 R4, R3, UR5, R4 ;  /* 0x0000000503047c25 */ /* 0x000fc8000f8e0004 */
[----:B------:R-:W-:Y:S01]  /*0290*/  IMAD R5, R3, UR4, R5 ;  /* 0x0000000403057c24 */ /* 0x000fe2000f8e0205 */
[----:B------:R-:W-:Y:S01]  /*02a0*/  SHF.L.U32 R3, R4, 0x1, RZ ;  /* 0x0000000104037819 */ /* 0x000fe200000006ff */
[----:B------:R-:W-:-:S03]  /*02b0*/  ULDC.64 UR4, c[0x0][0x210] ;  /* 0x0000840000047ab9 */ /* 0x000fc60000000a00 */
[----:B------:R-:W-:Y:S02]  /*02c0*/  SHF.L.U64.HI R4, R4, 0x1, R5 ;  /* 0x0000000104047819 */ /* 0x000fe40000010205 */
[----:B---3--:R-:W-:Y:S02]  /*02d0*/  SHF.L.U32 R5, R6, 0x7, RZ ;  /* 0x0000000706057819 */ /* 0x008fe400000006ff */
[----:B------:R-:W-:Y:S02]  /*02e0*/  IADD3 R37, P0, R3, UR4, RZ ;  /* 0x0000000403257c10 */ /* 0x000fe4000ff1e0ff */
[----:B------:R-:W-:Y:S02]  /*02f0*/  SHF.R.S32.HI R6, RZ, 0x1f, R5 ;  /* 0x0000001fff067819 */ /* 0x000fe40000011405 */
[----:B------:R-:W-:Y:S01]  /*0300*/  IADD3.X R22, R4, UR5, RZ, P0, !PT ;  /* 0x0000000504167c10 */ /* 0x000fe200087fe4ff */
[----:B------:R-:W-:Y:S01]  /*0310*/  ULDC UR5, c[0x0][0x248] ;  /* 0x0000920000057ab9 */ /* 0x000fe20000000800 */
[----:B------:R-:W-:Y:S01]  /*0320*/  LOP3.LUT R7, R34, R5, RZ, 0xfc, !PT ;  /* 0x0000000522077212 */ /* 0x000fe200078efcff */
[----:B------:R-:W-:-:S02]  /*0330*/  USHF.R.S32.HI UR4, URZ, 0x1f, UR5 ;  /* 0x0000001f3f047899 */ /* 0x000fc40008011405 */
[----:B------:R-:W-:Y:S01]  /*0340*/  IMAD R21, R6, UR5, RZ ;  /* 0x0000000506157c24 */ /* 0x000fe2000f8e02ff */
[--C-:B------:R-:W-:Y:S01]  /*0350*/  LOP3.LUT R9, R5, 0x20, R34.reuse, 0xfe, !PT ;  /* 0x0000002005097812 */ /* 0x100fe200078efe22 */
[----:B------:R-:W-:Y:S01]  /*0360*/  IMAD.WIDE.U32 R12, R7, UR5, RZ ;  /* 0x00000005070c7c25 */ /* 0x000fe2000f8e00ff */
[----:B------:R-:W-:Y:S02]  /*0370*/  LOP3.LUT R8, R8, R5, RZ, 0xfc, !PT ;  /* 0x0000000508087212 */ /* 0x000fe400078efcff */
[----:B------:R-:W-:Y:S01]  /*0380*/  LOP3.LUT R10, R5, 0x40, R34, 0xfe, !PT ;  /* 0x00000040050a7812 */ /* 0x000fe200078efe22 */
[--C-:B------:R-:W-:Y:S01]  /*0390*/  IMAD R15, R7, UR4, R21.reuse ;  /* 0x00000004070f7c24 */ /* 0x100fe2000f8e0215 */
[----:B------:R-:W-:Y:S01]  /*03a0*/  LEA R20, P0, R12, R37, 0x1 ;  /* 0x000000250c147211 */ /* 0x000fe200078008ff */
[--C-:B------:R-:W-:Y:S02]  /*03b0*/  IMAD R23, R9, UR4, R21.reuse ;  /* 0x0000000409177c24 */ /* 0x100fe4000f8e0215 */
[----:B------:R-:W-:Y:S01]  /*03c0*/  IMAD R25, R10, UR4, R21 ;  /* 0x000000040a197c24 */ /* 0x000fe2000f8e0215 */
[----:B------:R-:W-:Y:S01]  /*03d0*/  IADD3 R13, R13, R15, RZ ;  /* 0x0000000f0d0d7210 */ /* 0x000fe20007ffe0ff */
[----:B------:R-:W-:-:S04]  /*03e0*/  IMAD.WIDE.U32 R14, R9, UR5, RZ ;  /* 0x00000005090e7c25 */ /* 0x000fc8000f8e00ff */
[----:B------:R-:W-:Y:S01]  /*03f0*/  IMAD.WIDE.U32 R16, R10, UR5, RZ ;  /* 0x000000050a107c25 */ /* 0x000fe2000f8e00ff */
[----:B------:R-:W-:-:S03]  /*0400*/  IADD3 R23, R15, R23, RZ ;  /* 0x000000170f177210 */ /* 0x000fc60007ffe0ff */
[----:B------:R-:W-:Y:S01]  /*0410*/  IMAD R27, R8, UR4, R21 ;  /* 0x00000004081b7c24 */ /* 0x000fe2000f8e0215 */
[----:B------:R-:W-:Y:S01]  /*0420*/  LEA.HI.X R21, R12, R22, R13, 0x1, P0 ;  /* 0x000000160c157211 */ /* 0x000fe200000f0c0d */
[----:B------:R-:W-:Y:S01]  /*0430*/  IMAD.WIDE.U32 R18, R8, UR5, RZ ;  /* 0x0000000508127c25 */ /* 0x000fe2000f8e00ff */
[----:B------:R-:W-:Y:S02]  /*0440*/  LOP3.LUT R12, R11, 0x38, RZ, 0xc0, !PT ;  /* 0x000000380b0c7812 */ /* 0x000fe400078ec0ff */
[-C--:B------:R-:W-:Y:S01]  /*0450*/  LEA R28, P0, R14, R37.reuse, 0x1 ;  /* 0x000000250e1c7211 */ /* 0x080fe200078008ff */
[----:B------:R-:W-:Y:S01]  /*0460*/  IMAD.IADD R15, R17, 0x1, R25 ;  /* 0x00000001110f7824 */ /* 0x000fe200078e0219 */
[----:B------:R-:W-:Y:S01]  /*0470*/  LEA R40, P1, R16, R37, 0x1 ;  /* 0x0000002510287211 */ /* 0x000fe200078208ff */
[----:B------:R-:W-:Y:S01]  /*0480*/  IMAD.WIDE.U32 R20, R12, 0x2, R20 ;  /* 0x000000020c147825 */ /* 0x000fe200078e0014 */
[----:B------:R-:W-:Y:S02]  /*0490*/  IADD3 R13, R19, R27, RZ ;  /* 0x0000001b130d7210 */ /* 0x000fe40007ffe0ff */
[----:B------:R-:W-:-:S02]  /*04a0*/  LEA R36, P2, R18, R37, 0x1 ;  /* 0x0000002512247211 */ /* 0x000fc400078408ff */
[-C--:B------:R-:W-:Y:S02]  /*04b0*/  LEA.HI.X R29, R14, R22.reuse, R23, 0x1, P0 ;  /* 0x000000160e1d7211 */ /* 0x080fe400000f0c17 */
[-C--:B------:R-:W-:Y:S02]  /*04c0*/  LEA.HI.X R41, R16, R22.reuse, R15, 0x1, P1 ;  /* 0x0000001610297211 */ /* 0x080fe400008f0c0f */
[----:B------:R-:W-:Y:S01]  /*04d0*/  LEA.HI.X R37, R18, R22, R13, 0x1, P2 ;  /* 0x0000001612257211 */ /* 0x000fe200010f0c0d */
[C---:B------:R-:W-:Y:S01]  /*04e0*/  IMAD.WIDE.U32 R28, R12.reuse, 0x2, R28 ;  /* 0x000000020c1c7825 */ /* 0x040fe200078e001c */
[----:B------:R-:W2:Y:S03]  /*04f0*/  LDG.E.128 R20, desc[UR14][R20.64] ;  /* 0x0000000e14147981 */ /* 0x000ea6000c1e1d00 */
[C---:B------:R-:W-:Y:S02]  /*0500*/  IMAD.WIDE.U32 R40, R12.reuse, 0x2, R40 ;  /* 0x000000020c287825 */ /* 0x040fe400078e0028 */
[----:B------:R-:W3:Y:S02]  /*0510*/  LDG.E.128 R28, desc[UR14][R28.64] ;  /* 0x0000000e1c1c7981 */ /* 0x000ee4000c1e1d00 */
[----:B------:R-:W-:-:S02]  /*0520*/  IMAD.WIDE.U32 R36, R12, 0x2, R36 ;  /* 0x000000020c247825 */ /* 0x000fc400078e0024 */
[----:B------:R-:W5:Y:S04]  /*0530*/  LDG.E.128 R40, desc[UR14][R40.64] ;  /* 0x0000000e28287981 */ /* 0x000f68000c1e1d00 */
[----:B------:R-:W5:Y:S01]  /*0540*/  LDG.E.128 R36, desc[UR14][R36.64] ;  /* 0x0000000e24247981 */ /* 0x000f62000c1e1d00 */
[----:B------:R-:W1:Y:S01]  /*0550*/  S2UR UR5, SR_CgaCtaId ;  /* 0x00000000000579c3 */ /* 0x000e620000008800 */
[----:B------:R-:W-:Y:S02]  /*0560*/  SHF.R.U32.HI R13, RZ, 0x5, R2 ;  /* 0x00000005ff0d7819 */ /* 0x000fe40000011602 */
[----:B------:R-:W-:Y:S02]  /*0570*/  LOP3.LUT R16, R2, 0x18, RZ, 0xc0, !PT ;  /* 0x0000001802107812 */ /* 0x000fe400078ec0ff */
[----:B------:R-:W-:-:S03]  /*0580*/  R2UR UR13, R13 ;  /* 0x000000000d0d72ca */ /* 0x000fc600000e0000 */
[----:B------:R-:W4:Y:S01]  /*0590*/  LDC R13, c[0x0][0x254] ;  /* 0x00009500ff0d7b82 */ /* 0x000f220000000800 */
[----:B------:R-:W-:Y:S01]  /*05a0*/  SHF.R.S32.HI R15, RZ, 0x5, R2 ;  /* 0x00000005ff0f7819 */ /* 0x000fe20000011402 */
[----:B------:R-:W-:Y:S01]  /*05b0*/  IMAD R17, R16, 0x9, RZ ;  /* 0x0000000910117824 */ /* 0x000fe200078e02ff */
[----:B------:R-:W-:Y:S02]  /*05c0*/  UMOV UR4, 0x400 ;  /* 0x0000040000047882 */ /* 0x000fe40000000000 */
[----:B------:R-:W-:Y:S02]  /*05d0*/  SGXT R15, R15, 0x1 ;  /* 0x000000010f0f781a */ /* 0x000fe40000000200 */
[--C-:B------:R-:W-:Y:S02]  /*05e0*/  LOP3.LUT R26, R17, 0x1000, R12.reuse, 0x1e, !PT ;  /* 0x00001000111a7812 */ /* 0x100fe400078e1e0c */
[----:B------:R-:W-:Y:S02]  /*05f0*/  LOP3.LUT R15, R15, 0x120, RZ, 0xc0, !PT ;  /* 0x000001200f0f7812 */ /* 0x000fe400078ec0ff */
[----:B------:R-:W-:Y:S01]  /*0600*/  LOP3.LUT R32, R17, 0x1800, R12, 0x1e, !PT ;  /* 0x0000180011207812 */ /* 0x000fe200078e1e0c */
[----:B-1----:R-:W-:Y:S01]  /*0610*/  ULEA UR4, UR5, UR4, 0x18 ;  /* 0x0000000405047291 */ /* 0x002fe2000f8ec03f */
[----:B------:R-:W-:-:S03]  /*0620*/  LOP3.LUT R26, R26, R15, RZ, 0x3c, !PT ;  /* 0x0000000f1a1a7212 */ /* 0x000fc600078e3cff */
[----:B------:R-:W-:Y:S01]  /*0630*/  UIADD3 UR16, UR4, 0x10000, URZ ;  /* 0x0001000004107890 */ /* 0x000fe2000fffe03f */
[----:B------:R-:W-:Y:S02]  /*0640*/  LOP3.LUT R14, R2, 0x80, RZ, 0xc0, !PT ;  /* 0x00000080020e7812 */ /* 0x000fe400078ec0ff */
[----:B------:R-:W-:Y:S02]  /*0650*/  LOP3.LUT R19, R11, 0x200, RZ, 0xc0, !PT ;  /* 0x000002000b137812 */ /* 0x000fe400078ec0ff */
[C---:B------:R-:W-:Y:S02]  /*0660*/  LOP3.LUT R18, R17.reuse, 0x38, R11, 0x78, !PT ;  /* 0x0000003811127812 */ /* 0x040fe400078e780b */
[----:B------:R-:W-:Y:S02]  /*0670*/  LOP3.LUT R32, R32, R15, RZ, 0x3c, !PT ;  /* 0x0000000f20207212 */ /* 0x000fe400078e3cff */
[----:B------:R-:W-:Y:S02]  /*0680*/  LOP3.LUT R24, R17, 0x800, R12, 0x1e, !PT ;  /* 0x0000080011187812 */ /* 0x000fe400078e1e0c */
[----:B------:R-:W-:-:S02]  /*0690*/  LEA R26, R26, UR16, 0x1 ;  /* 0x000000101a1a7c11 */ /* 0x000fc4000f8e08ff */
[----:B------:R-:W-:Y:S02]  /*06a0*/  SHF.L.U32 R16, R14, 0x3, RZ ;  /* 0x000000030e107819 */ /* 0x000fe400000006ff */
[C---:B------:R-:W-:Y:S02]  /*06b0*/  LOP3.LUT R17, R19.reuse, R18, R15, 0xf6, !PT ;  /* 0x0000001213117212 */ /* 0x040fe400078ef60f */
[----:B------:R-:W-:Y:S02]  /*06c0*/  LEA R32, R32, UR16, 0x1 ;  /* 0x0000001020207c11 */ /* 0x000fe4000f8e08ff */
[----:B------:R-:W-:Y:S02]  /*06d0*/  LOP3.LUT R48, R34, 0xe0, RZ, 0xfc, !PT ;  /* 0x000000e022307812 */ /* 0x000fe400078efcff */
[----:B------:R-:W-:Y:S01]  /*06e0*/  LOP3.LUT R24, R24, R15, RZ, 0x3c, !PT ;  /* 0x0000000f18187212 */ /* 0x000fe200078e3cff */
[----:B------:R-:W-:Y:S01]  /*06f0*/  IMAD R27, R19, 0x2, R26 ;  /* 0x00000002131b7824 */ /* 0x000fe200078e021a */
[----:B------:R-:W-:-:S02]  /*0700*/  LOP3.LUT R15, R17, R16, RZ, 0xfc, !PT ;  /* 0x00000010110f7212 */ /* 0x000fc400078efcff */
[----:B------:R-:W-:Y:S01]  /*0710*/  LEA R33, R19, R32, 0x1 ;  /* 0x0000002013217211 */ /* 0x000fe200078e08ff */
[----:B----4-:R-:W-:Y:S01]  /*0720*/  IMAD.WIDE.U32 R18, R48, R13, RZ ;  /* 0x0000000d30127225 */ /* 0x010fe200078e00ff */
[----:B------:R-:W-:Y:S02]  /*0730*/  SHF.R.S32.HI R45, RZ, 0x1f, R13 ;  /* 0x0000001fff2d7819 */ /* 0x000fe4000001140d */
[----:B------:R-:W-:Y:S02]  /*0740*/  LOP3.LUT R17, R24, 0x200, R11, 0xf8, !PT ;  /* 0x0000020018117812 */ /* 0x000fe400078ef80b */
[----:B------:R-:W-:Y:S01]  /*0750*/  LEA R24, R15, UR4, 0x1 ;  /* 0x000000040f187c11 */ /* 0x000fe2000f8e08ff */
[----:B------:R-:W-:Y:S01]  /*0760*/  IMAD R19, R45, R48, R19 ;  /* 0x000000302d137224 */ /* 0x000fe200078e0213 */
[----:B------:R-:W-:Y:S02]  /*0770*/  LOP3.LUT R46, R34, 0xc0, RZ, 0xfc, !PT ;  /* 0x000000c0222e7812 */ /* 0x000fe400078efcff */
[----:B------:R-:W-:-:S02]  /*0780*/  LOP3.LUT R17, R17, R16, RZ, 0xfc, !PT ;  /* 0x0000001011117212 */ /* 0x000fc400078efcff */
[----:B------:R-:W-:Y:S01]  /*0790*/  LEA R35, R14, R27, 0x4 ;  /* 0x0000001b0e237211 */ /* 0x000fe200078e20ff */
[----:B------:R-:W-:Y:S01]  /*07a0*/  IMAD.WIDE.U32 R26, R46, R13, RZ ;  /* 0x0000000d2e1a7225 */ /* 0x000fe200078e00ff */
[----:B------:R-:W-:-:S03]  /*07b0*/  LEA R25, R17, UR4, 0x1 ;  /* 0x0000000411197c11 */ /* 0x000fc6000f8e08ff */
[----:B------:R-:W-:Y:S02]  /*07c0*/  IMAD R44, R14, 0x10, R33 ;  /* 0x000000100e2c7824 */ /* 0x000fe400078e0221 */
[----:B------:R-:W-:Y:S01]  /*07d0*/  IMAD.WIDE.U32 R32, R34, R13, RZ ;  /* 0x0000000d22207225 */ /* 0x000fe200078e00ff */
[----:B------:R-:W-:Y:S02]  /*07e0*/  MOV R107, 0xff800000 ;  /* 0xff800000006b7802 */ /* 0x000fe40000000f00 */
[----:B------:R-:W-:Y:S02]  /*07f0*/  CS2R R56, SRZ ;  /* 0x0000000000387805 */ /* 0x000fe4000001ff00 */
[----:B------:R-:W-:Y:S01]  /*0800*/  MOV R112, 0x3f800000 ;  /* 0x3f80000000707802 */ /* 0x000fe20000000f00 */
[----:B------:R-:W-:Y:S01]  /*0810*/  IMAD.MOV.U32 R105, RZ, RZ, 0x3f800000 ;  /* 0x3f800000ff697424 */ /* 0x000fe200078e00ff */
[----:B------:R-:W-:Y:S02]  /*0820*/  CS2R R58, SRZ ;  /* 0x00000000003a7805 */ /* 0x000fe4000001ff00 */
[----:B------:R-:W-:-:S02]  /*0830*/  CS2R R60, SRZ ;  /* 0x00000000003c7805 */ /* 0x000fc4000001ff00 */
[----:B------:R-:W-:Y:S02]  /*0840*/  CS2R R62, SRZ ;  /* 0x00000000003e7805 */ /* 0x000fe4000001ff00 */
[----:B------:R-:W-:Y:S02]  /*0850*/  CS2R R64, SRZ ;  /* 0x0000000000407805 */ /* 0x000fe4000001ff00 */
[----:B------:R-:W-:Y:S02]  /*0860*/  CS2R R66, SRZ ;  /* 0x0000000000427805 */ /* 0x000fe4000001ff00 */
[----:B------:R-:W-:Y:S02]  /*0870*/  CS2R R68, SRZ ;  /* 0x0000000000447805 */ /* 0x000fe4000001ff00 */
        /* <DEDUP_REMOVED lines=8> */
[----:B------:R-:W-:Y:S01]  /*0900*/  CS2R R86, SRZ ;  /* 0x0000000000567805 */ /* 0x000fe2000001ff00 */
[----:B------:R-:W-:Y:S01]  /*0910*/  FMUL R113, R113, 1.4426950216293334961 ;  /* 0x3fb8aa3b71717820 */ /* 0x000fe20000400000 */
[----:B------:R-:W-:Y:S01]  /*0920*/  UMOV UR5, 0x2 ;  /* 0x0000000200057882 */ /* 0x000fe20000000000 */
[----:B--2---:R1:W-:Y:S04]  /*0930*/  STS.128 [R24+0x10000], R20 ;  /* 0x0100001418007388 */ /* 0x0043e80000000c00 */
[----:B---3--:R2:W-:Y:S04]  /*0940*/  STS.128 [R25+0x10000], R28 ;  /* 0x0100001c19007388 */ /* 0x0085e80000000c00 */
[----:B-----5:R3:W-:Y:S01]  /*0950*/  STS.128 [R35], R40 ;  /* 0x0000002823007388 */ /* 0x0207e20000000c00 */
[----:B-1----:R-:W-:-:S02]  /*0960*/  SHF.L.U64.HI R21, R18, 0x1, R19 ;  /* 0x0000000112157819 */ /* 0x002fc40000010213 */
[----:B------:R-:W-:Y:S01]  /*0970*/  LOP3.LUT R19, R34, 0x20, RZ, 0xfc, !PT ;  /* 0x0000002022137812 */ /* 0x000fe200078efcff */
[C---:B------:R-:W-:Y:S02]  /*0980*/  IMAD R23, R45.reuse, R46, R27 ;  /* 0x0000002e2d177224 */ /* 0x040fe400078e021b */
[C---:B------:R-:W-:Y:S01]  /*0990*/  IMAD R27, R45.reuse, R34, RZ ;  /* 0x000000222d1b7224 */ /* 0x040fe200078e02ff */
[----:B------:R-:W-:Y:S01]  /*09a0*/  SHF.L.U32 R20, R18, 0x1, RZ ;  /* 0x0000000112147819 */ /* 0x000fe200000006ff */
[----:B------:R-:W-:Y:S01]  /*09b0*/  IMAD R45, R45, R19, RZ ;  /* 0x000000132d2d7224 */ /* 0x000fe200078e02ff */
[----:B------:R-:W1:Y:S01]  /*09c0*/  LDC R18, c[0x0][0x260] ;  /* 0x00009800ff127b82 */ /* 0x000e620000000800 */
[----:B--2---:R-:W-:Y:S01]  /*09d0*/  IMAD.WIDE.U32 R28, R19, R13, RZ ;  /* 0x0000000d131c7225 */ /* 0x004fe200078e00ff */
[----:B---3--:R-:W-:Y:S02]  /*09e0*/  LOP3.LUT R35, R2, 0x7, RZ, 0xc0, !PT ;  /* 0x0000000702237812 */ /* 0x008fe400078ec0ff */
[C---:B------:R-:W-:Y:S01]  /*09f0*/  SHF.L.U32 R30, R26.reuse, 0x1, RZ ;  /* 0x000000011a1e7819 */ /* 0x040fe200000006ff */
[----:B------:R-:W-:Y:S01]  /*0a00*/  IMAD.IADD R33, R33, 0x1, R27 ;  /* 0x0000000121217824 */ /* 0x000fe200078e021b */
[----:B------:R-:W-:Y:S01]  /*0a10*/  SHF.L.U64.HI R31, R26, 0x1, R23 ;  /* 0x000000011a1f7819 */ /* 0x000fe20000010217 */
[----:B------:R-:W-:Y:S01]  /*0a20*/  IMAD.WIDE.U32 R20, R35, 0x10, R20 ;  /* 0x0000001023147825 */ /* 0x000fe200078e0014 */
[----:B------:R-:W-:Y:S01]  /*0a30*/  IADD3 R29, R29, R45, RZ ;  /* 0x0000002d1d1d7210 */ /* 0x000fe20007ffe0ff */
[----:B------:R2:W-:Y:S02]  /*0a40*/  STS.128 [R44], R36 ;  /* 0x000000242c007388 */ /* 0x0005e40000000c00 */
[----:B------:R-:W-:Y:S01]  /*0a50*/  IMAD.WIDE R22, R13, 0x40, R32 ;  /* 0x000000400d167825 */ /* 0x000fe200078e0220 */
[----:B------:R-:W-:-:S03]  /*0a60*/  IADD3 R108, P1, R20, UR6, RZ ;  /* 0x00000006146c7c10 */ /* 0x000fc6000ff3e0ff */
[----:B------:R-:W-:Y:S01]  /*0a70*/  IMAD.WIDE.U32 R26, R35, 0x10, R30 ;  /* 0x00000010231a7825 */ /* 0x000fe200078e001e */
[----:B------:R-:W-:Y:S02]  /*0a80*/  IADD3 R31, P0, R3, UR6, RZ ;  /* 0x00000006031f7c10 */ /* 0x000fe4000ff1e0ff */
[----:B------:R-:W-:Y:S02]  /*0a90*/  IADD3.X R111, R21, UR7, RZ, P1, !PT ;  /* 0x00000007156f7c10 */ /* 0x000fe40008ffe4ff */
[----:B------:R-:W-:Y:S01]  /*0aa0*/  IADD3.X R47, R4, UR7, RZ, P0, !PT ;  /* 0x00000007042f7c10 */ /* 0x000fe200087fe4ff */
[C---:B--2---:R-:W-:Y:S01]  /*0ab0*/  IMAD.WIDE R36, R13.reuse, 0x40, R28 ;  /* 0x000000400d247825 */ /* 0x044fe200078e021c */
[----:B------:R-:W-:Y:S02]  /*0ac0*/  IADD3 R104, P2, R26, UR6, RZ ;  /* 0x000000061a687c10 */ /* 0x000fe4000ff5e0ff */
[-C--:B------:R-:W-:Y:S01]  /*0ad0*/  LEA R42, P0, R32, R31.reuse, 0x1 ;  /* 0x0000001f202a7211 */ /* 0x080fe200078008ff */
[----:B------:R-:W-:Y:S01]  /*0ae0*/  IMAD.WIDE R38, R13, 0x40, R22 ;  /* 0x000000400d267825 */ /* 0x000fe200078e0216 */
[----:B------:R-:W-:-:S03]  /*0af0*/  LEA R44, P1, R28, R31, 0x1 ;  /* 0x0000001f1c2c7211 */ /* 0x000fc600078208ff */
[----:B------:R-:W-:Y:S01]  /*0b00*/  IMAD.WIDE R40, R13, 0x40, R36 ;  /* 0x000000400d287825 */ /* 0x000fe200078e0224 */
[----:B------:R-:W-:Y:S01]  /*0b10*/  IADD3.X R21, R27, UR7, RZ, P2, !PT ;  /* 0x000000071b157c10 */ /* 0x000fe200097fe4ff */
[----:B------:R-:W-:Y:S01]  /*0b20*/  ULDC.64 UR6, c[0x0][0x220] ;  /* 0x0000880000067ab9 */ /* 0x000fe20000000a00 */
[-C--:B------:R-:W-:Y:S02]  /*0b30*/  LEA.HI.X R43, R32, R47.reuse, R33, 0x1, P0 ;  /* 0x0000002f202b7211 */ /* 0x080fe400000f0c21 */
[----:B------:R-:W-:Y:S02]  /*0b40*/  LEA.HI.X R45, R28, R47, R29, 0x1, P1 ;  /* 0x0000002f1c2d7211 */ /* 0x000fe400008f0c1d */
[-C--:B------:R-:W-:Y:S02]  /*0b50*/  LEA R32, P0, R22, R31.reuse, 0x1 ;  /* 0x0000001f16207211 */ /* 0x080fe400078008ff */
[-C--:B------:R-:W-:Y:S02]  /*0b60*/  LEA R30, P1, R36, R31.reuse, 0x1 ;  /* 0x0000001f241e7211 */ /* 0x080fe400078208ff */
[----:B------:R-:W-:-:S02]  /*0b70*/  LEA R28, P2, R38, R31, 0x1 ;  /* 0x0000001f261c7211 */ /* 0x000fc400078408ff */
[----:B------:R-:W-:Y:S02]  /*0b80*/  LEA R26, P3, R40, R31, 0x1 ;  /* 0x0000001f281a7211 */ /* 0x000fe400078608ff */
[-C--:B------:R-:W-:Y:S02]  /*0b90*/  LEA.HI.X R33, R22, R47.reuse, R23, 0x1, P0 ;  /* 0x0000002f16217211 */ /* 0x080fe400000f0c17 */
[-C--:B------:R-:W-:Y:S02]  /*0ba0*/  LEA.HI.X R31, R36, R47.reuse, R37, 0x1, P1 ;  /* 0x0000002f241f7211 */ /* 0x080fe400008f0c25 */
[-C--:B------:R-:W-:Y:S02]  /*0bb0*/  LEA.HI.X R29, R38, R47.reuse, R39, 0x1, P2 ;  /* 0x0000002f261d7211 */ /* 0x080fe400010f0c27 */
[----:B------:R-:W-:Y:S01]  /*0bc0*/  LEA.HI.X R27, R40, R47, R41, 0x1, P3 ;  /* 0x0000002f281b7211 */ /* 0x000fe200018f0c29 */
[----:B-1----:R-:W-:Y:S01]  /*0bd0*/  IMAD.WIDE.U32 R38, R48, R18, RZ ;  /* 0x0000001230267225 */ /* 0x002fe200078e00ff */
[----:B------:R-:W-:-:S03]  /*0be0*/  SHF.R.S32.HI R47, RZ, 0x1f, R18 ;  /* 0x0000001fff2f7819 */ /* 0x000fc60000011412 */
[----:B------:R-:W-:-:S04]  /*0bf0*/  IMAD.WIDE.U32 R22, R12, 0x2, R42 ;  /* 0x000000020c167825 */ /* 0x000fc800078e002a */
[----:B------:R-:W-:Y:S01]  /*0c00*/  IMAD.WIDE.U32 R42, R46, R18, RZ ;  /* 0x000000122e2a7225 */ /* 0x000fe200078e00ff */
[----:B------:R-:W-:Y:S01]  /*0c10*/  SHF.L.U32 R40, R38, 0x1, RZ ;  /* 0x0000000126287819 */ /* 0x000fe200000006ff */
[----:B------:R-:W-:Y:S01]  /*0c20*/  @!PT LDS RZ, [RZ] ;  /* 0x00000000fffff984 */ /* 0x000fe20000000800 */
[----:B------:R-:W-:Y:S01]  /*0c30*/  @!PT LDS RZ, [RZ] ;  /* 0x00000000fffff984 */ /* 0x000fe20000000800 */
[----:B------:R-:W-:Y:S01]  /*0c40*/  @!PT LDS RZ, [RZ] ;  /* 0x00000000fffff984 */ /* 0x000fe20000000800 */
[----:B------:R1:W-:Y:S02]  /*0c50*/  LDGSTS.E.BYPASS.128 [R24], desc[UR14][R22.64] ;  /* 0x0000000016187fae */ /* 0x0003e4000b901c4e */
[C---:B------:R-:W-:Y:S02]  /*0c60*/  IMAD R41, R47.reuse, R48, R39 ;  /* 0x000000302f297224 */ /* 0x040fe400078e0227 */
[----:B------:R-:W-:-:S03]  /*0c70*/  IMAD R39, R47, R46, R43 ;  /* 0x0000002e2f277224 */ /* 0x000fc600078e022b */
[----:B------:R-:W-:Y:S01]  /*0c80*/  SHF.L.U64.HI R41, R38, 0x1, R41 ;  /* 0x0000000126297819 */ /* 0x000fe20000010229 */
[----:B------:R-:W-:Y:S01]  /*0c90*/  IMAD.WIDE.U32 R36, R12, 0x2, R44 ;  /* 0x000000020c247825 */ /* 0x000fe200078e002c */
[----:B------:R-:W-:-:S03]  /*0ca0*/  SHF.L.U64.HI R45, R42, 0x1, R39 ;  /* 0x000000012a2d7819 */ /* 0x000fc60000010227 */
[----:B------:R-:W-:Y:S01]  /*0cb0*/  IMAD.WIDE.U32 R38, R35, 0x10, R40 ;  /* 0x0000001023267825 */ /* 0x000fe200078e0028 */
[----:B------:R2:W-:Y:S03]  /*0cc0*/  LDGSTS.E.BYPASS.128 [R25], desc[UR14][R36.64] ;  /* 0x0000000024197fae */ /* 0x0005e6000b901c4e */
[----:B------:R-:W-:Y:S01]  /*0cd0*/  IMAD.SHL.U32 R44, R42, 0x2, RZ ;  /* 0x000000022a2c7824 */ /* 0x000fe200078e00ff */
[----:B------:R-:W-:Y:S01]  /*0ce0*/  IADD3 R20, P0, R38, UR6, RZ ;  /* 0x0000000626147c10 */ /* 0x000fe2000ff1e0ff */
[----:B------:R-:W-:Y:S01]  /*0cf0*/  IMAD R49, R47, R34, RZ ;  /* 0x000000222f317224 */ /* 0x000fe200078e02ff */
[----:B------:R-:W0:Y:S01]  /*0d00*/  LDGDEPBAR ;  /* 0x00000000000079af */ /* 0x000e220000000000 */
[----:B------:R-:W-:Y:S01]  /*0d10*/  IMAD.WIDE.U32 R40, R34, R18, RZ ;  /* 0x0000001222287225 */ /* 0x000fe200078e00ff */
[----:B-1----:R-:W-:Y:S02]  /*0d20*/  IADD3.X R23, R39, UR7, RZ, P0, !PT ;  /* 0x0000000727177c10 */ /* 0x002fe400087fe4ff */
[----:B------:R-:W-:Y:S01]  /*0d30*/  IADD3 R53, P0, R3, UR6, RZ ;  /* 0x0000000603357c10 */ /* 0x000fe2000ff1e0ff */
[----:B------:R-:W-:-:S02]  /*0d40*/  IMAD R47, R47, R19, RZ ;  /* 0x000000132f2f7224 */ /* 0x000fc400078e02ff */
[----:B------:R-:W-:-:S04]  /*0d50*/  IMAD.WIDE.U32 R42, R19, R18, RZ ;  /* 0x00000012132a7225 */ /* 0x000fc800078e00ff */
[----:B--2---:R-:W-:Y:S01]  /*0d60*/  IMAD.WIDE.U32 R36, R35, 0x10, R44 ;  /* 0x0000001023247825 */ /* 0x004fe200078e002c */
[----:B------:R-:W-:Y:S02]  /*0d70*/  IADD3 R41, R41, R49, RZ ;  /* 0x0000003129297210 */ /* 0x000fe40007ffe0ff */
[----:B------:R-:W-:Y:S02]  /*0d80*/  IADD3 R43, R43, R47, RZ ;  /* 0x0000002f2b2b7210 */ /* 0x000fe40007ffe0ff */
[----:B------:R-:W-:Y:S02]  /*0d90*/  IADD3 R110, P1, R36, UR6, RZ ;  /* 0x00000006246e7c10 */ /* 0x000fe4000ff3e0ff */
[----:B------:R-:W-:Y:S02]  /*0da0*/  IADD3.X R19, R4, UR7, RZ, P0, !PT ;  /* 0x0000000704137c10 */ /* 0x000fe400087fe4ff */
[----:B------:R-:W-:Y:S01]  /*0db0*/  LEA R44, P0, R40, R53, 0x1 ;  /* 0x00000035282c7211 */ /* 0x000fe200078008ff */
[----:B------:R-:W-:Y:S01]  /*0dc0*/  IMAD.WIDE R34, R18, 0x40, R40 ;  /* 0x0000004012227825 */ /* 0x000fe200078e0228 */
[----:B------:R-:W-:-:S02]  /*0dd0*/  IADD3.X R109, R37, UR7, RZ, P1, !PT ;  /* 0x00000007256d7c10 */ /* 0x000fc40008ffe4ff */
[----:B------:R-:W-:Y:S01]  /*0de0*/  LEA.HI.X R45, R40, R19, R41, 0x1, P0 ;  /* 0x00000013282d7211 */ /* 0x000fe200000f0c29 */
[----:B------:R-:W-:Y:S01]  /*0df0*/  IMAD.WIDE R36, R18, 0x40, R42 ;  /* 0x0000004012247825 */ /* 0x000fe200078e022a */
[-C--:B------:R-:W-:Y:S02]  /*0e00*/  LEA R46, P0, R42, R53.reuse, 0x1 ;  /* 0x000000352a2e7211 */ /* 0x080fe400078008ff */
[-C--:B------:R-:W-:Y:S02]  /*0e10*/  LEA R48, P1, R34, R53.reuse, 0x1 ;  /* 0x0000003522307211 */ /* 0x080fe400078208ff */
[----:B------:R-:W-:Y:S02]  /*0e20*/  LEA R50, P2, R36, R53, 0x1 ;  /* 0x0000003524327211 */ /* 0x000fe400078408ff */
[-C--:B------:R-:W-:Y:S01]  /*0e30*/  LEA.HI.X R47, R42, R19.reuse, R43, 0x1, P0 ;  /* 0x000000132a2f7211 */ /* 0x080fe200000f0c2b */
[----:B------:R-:W-:Y:S01]  /*0e40*/  IMAD.WIDE R38, R18, 0x40, R34 ;  /* 0x0000004012267825 */ /* 0x000fe200078e0222 */
[----:B------:R-:W-:-:S02]  /*0e50*/  LEA.HI.X R49, R34, R19, R35, 0x1, P1 ;  /* 0x0000001322317211 */ /* 0x000fc400008f0c23 */
[--C-:B------:R-:W-:Y:S01]  /*0e60*/  LEA.HI.X R51, R36, R19, R37.reuse, 0x1, P2 ;  /* 0x0000001324337211 */ /* 0x100fe200010f0c25 */
[----:B------:R-:W-:-:S04]  /*0e70*/  IMAD.WIDE R40, R18, 0x40, R36 ;  /* 0x0000004012287825 */ /* 0x000fc800078e0224 */
[----:B------:R-:W-:-:S04]  /*0e80*/  IMAD.WIDE.U32 R34, R12, 0x2, R44 ;  /* 0x000000020c227825 */ /* 0x000fc800078e002c */
[----:B------:R-:W-:Y:S01]  /*0e90*/  IMAD.WIDE.U32 R36, R12, 0x2, R46 ;  /* 0x000000020c247825 */ /* 0x000fe200078e002e */
[----:B------:R1:W-:Y:S04]  /*0ea0*/  LDGSTS.E.BYPASS.128 [R24+0x8000], desc[UR14][R34.64] ;  /* 0x0800000022187fae */ /* 0x0003e8000b901c4e */
[----:B------:R2:W-:Y:S04]  /*0eb0*/  LDGSTS.E.BYPASS.128 [R25+0x8000], desc[UR14][R36.64] ;  /* 0x0800000024197fae */ /* 0x0005e8000b901c4e */
[----:B------:R-:W0:Y:S01]  /*0ec0*/  LDGDEPBAR ;  /* 0x00000000000079af */ /* 0x000e220000000000 */
[-C--:B------:R-:W-:Y:S01]  /*0ed0*/  LEA R42, P0, R38, R53.reuse, 0x1 ;  /* 0x00000035262a7211 */ /* 0x080fe200078008ff */
[----:B------:R-:W-:Y:S01]  /*0ee0*/  IMAD.WIDE.U32 R32, R12, 0x2, R32 ;  /* 0x000000020c207825 */ /* 0x000fe200078e0020 */
[----:B------:R-:W-:Y:S01]  /*0ef0*/  BAR.SYNC.DEFER_BLOCKING 0x0 ;  /* 0x0000000000007b1d */ /* 0x000fe20000010000 */
[----:B------:R-:W-:-:S02]  /*0f00*/  LEA R52, P1, R40, R53, 0x1 ;  /* 0x0000003528347211 */ /* 0x000fc400078208ff */
[----:B------:R-:W-:Y:S01]  /*0f10*/  IMAD.WIDE.U32 R30, R12, 0x2, R30 ;  /* 0x000000020c1e7825 */ /* 0x000fe200078e001e */
[-C--:B------:R-:W-:Y:S02]  /*0f20*/  LEA.HI.X R43, R38, R19.reuse, R39, 0x1, P0 ;  /* 0x00000013262b7211 */ /* 0x080fe400000f0c27 */
[----:B------:R-:W-:Y:S01]  /*0f30*/  LEA.HI.X R53, R40, R19, R41, 0x1, P1 ;  /* 0x0000001328357211 */ /* 0x000fe200008f0c29 */
[----:B------:R-:W-:-:S04]  /*0f40*/  IMAD.WIDE.U32 R38, R12, 0x2, R48 ;  /* 0x000000020c267825 */ /* 0x000fc800078e0030 */
[C---:B------:R-:W-:Y:S01]  /*0f50*/  IMAD.WIDE.U32 R40, R12.reuse, 0x2, R50 ;  /* 0x000000020c287825 */ /* 0x040fe200078e0032 */
[----:B------:R-:W-:Y:S01]  /*0f60*/  @!PT LDS RZ, [RZ] ;  /* 0x00000000fffff984 */ /* 0x000fe20000000800 */
[----:B------:R-:W-:Y:S01]  /*0f70*/  @!PT LDS RZ, [RZ] ;  /* 0x00000000fffff984 */ /* 0x000fe20000000800 */
[----:B------:R-:W-:Y:S01]  /*0f80*/  @!PT LDS RZ, [RZ] ;  /* 0x00000000fffff984 */ /* 0x000fe20000000800 */
[----:B------:R3:W-:Y:S04]  /*0f90*/  LDGSTS.E.BYPASS.128 [R24+0x2000], desc[UR14][R32.64] ;  /* 0x0200000020187fae */ /* 0x0007e8000b901c4e */
[----:B------:R3:W-:Y:S04]  /*0fa0*/  LDGSTS.E.BYPASS.128 [R25+0x2000], desc[UR14][R30.64] ;  /* 0x020000001e197fae */ /* 0x0007e8000b901c4e */
[----:B------:R-:W0:Y:S04]  /*0fb0*/  LDGDEPBAR ;  /* 0x00000000000079af */ /* 0x000e280000000000 */
[----:B------:R3:W-:Y:S04]  /*0fc0*/  LDGSTS.E.BYPASS.128 [R24+0xa000], desc[UR14][R38.64] ;  /* 0x0a00000026187fae */ /* 0x0007e8000b901c4e */
[----:B------:R3:W-:Y:S04]  /*0fd0*/  LDGSTS.E.BYPASS.128 [R25+0xa000], desc[UR14][R40.64] ;  /* 0x0a00000028197fae */ /* 0x0007e8000b901c4e */
[----:B------:R-:W0:Y:S01]  /*0fe0*/  LDGDEPBAR ;  /* 0x00000000000079af */ /* 0x000e220000000000 */
[C---:B------:R-:W-:Y:S01]  /*0ff0*/  IMAD.WIDE.U32 R28, R12.reuse, 0x2, R28 ;  /* 0x000000020c1c7825 */ /* 0x040fe200078e001c */
[----:B------:R-:W-:Y:S03]  /*1000*/  BAR.SYNC.DEFER_BLOCKING 0x0 ;  /* 0x0000000000007b1d */ /* 0x000fe60000010000 */
[----:B------:R-:W-:-:S04]  /*1010*/  IMAD.WIDE.U32 R26, R12, 0x2, R26 ;  /* 0x000000020c1a7825 */ /* 0x000fc800078e001a */
[----:B-1----:R-:W-:-:S04]  /*1020*/  IMAD.WIDE.U32 R34, R12, 0x2, R42 ;  /* 0x000000020c227825 */ /* 0x002fc800078e002a */
[----:B--2---:R-:W-:Y:S01]  /*1030*/  IMAD.WIDE.U32 R36, R12, 0x2, R52 ;  /* 0x000000020c247825 */ /* 0x004fe200078e0034 */
        /* <DEDUP_REMOVED lines=9> */
[----:B------:R-:W-:Y:S01]  /*10d0*/  @!PT LDS RZ, [RZ] ;  /* 0x00000000fffff984 */ /* 0x000fe20000000800 */
[----:B------:R1:W-:Y:S06]  /*10e0*/  MEMBAR.ALL.CTA ;  /* 0x0000000000007992 */ /* 0x0003ec0000008000 */
[----:B-1----:R-:W1:Y:S01]  /*10f0*/  FENCE.VIEW.ASYNC.S ;  /* 0x00000000000073c6 */ /* 0x002e620000000000 */
[----:B------:R-:W-:Y:S01]  /*1100*/  MOV R19, 0xffffffc0 ;  /* 0xffffffc000137802 */ /* 0x000fe20000000f00 */
[----:B------:R-:W-:Y:S01]  /*1110*/  IMAD.MOV.U32 R22, RZ, RZ, -0x800000 ;  /* 0xff800000ff167424 */ /* 0x000fe200078e00ff */
[----:B------:R-:W-:-:S06]  /*1120*/  UMOV UR6, 0xffffffff ;  /* 0xffffffff00067882 */ /* 0x000fcc0000000000 */
.L_x_0:
[----:B------:R-:W-:Y:S01]  /*1130*/  UIADD3 UR6, UR6, 0x1, URZ ;  /* 0x0000000106067890 */ /* 0x000fe2000fffe03f */
[----:B------:R-:W-:-:S04]  /*1140*/  DEPBAR.LE SB0, 0x4 ;  /* 0x000081000000791a */ /* 0x000fc80000000000 */
[----:B------:R-:W-:Y:S01]  /*1150*/  USHF.L.U32 UR7, UR13, 0xb, URZ ;  /* 0x0000000b0d077899 */ /* 0x000fe2000800063f */
[----:B-1----:R-:W-:Y:S01]  /*1160*/  BAR.SYNC.DEFER_BLOCKING 0x0 ;  /* 0x0000000000007b1d */ /* 0x002fe20000010000 */
[----:B------:R-:W-:Y:S01]  /*1170*/  UISETP.GT.AND UP0, UPT, UR6, 0x3, UPT ;  /* 0x000000030600788c */ /* 0x000fe2000bf04270 */
[----:B------:R-:W-:Y:S01]  /*1180*/  VIADD R19, R19, 0x40 ;  /* 0x0000004013137836 */ /* 0x000fe20000000000 */
[----:B------:R-:W-:Y:S02]  /*1190*/  ULOP3.LUT UR7, UR7, 0x2000, URZ, 0xc0, !UPT ;  /* 0x0000200007077892 */ /* 0x000fe4000f8ec03f */
[----:B------:R-:W-:Y:S02]  /*11a0*/  USEL UR6, UR6, URZ, !UP0 ;  /* 0x0000003f06067287 */ /* 0x000fe4000c000000 */
[----:B------:R-:W-:Y:S02]  /*11b0*/  UIADD3 UR12, UR16, UR7, URZ ;  /* 0x00000007100c7290 */ /* 0x000fe4000fffe03f */
[----:B------:R-:W-:-:S02]  /*11c0*/  ULEA UR7, UR6, UR4, 0xd ;  /* 0x0000000406077291 */ /* 0x000fc4000f8e683f */
[----:B------:R-:W-:Y:S02]  /*11d0*/  USHF.R.U32.HI UR8, URZ, 0x4, UR12 ;  /* 0x000000043f087899 */ /* 0x000fe4000801160c */
[----:B------:R-:W-:Y:S02]  /*11e0*/  USHF.R.U32.HI UR9, URZ, 0x4, UR7 ;  /* 0x000000043f097899 */ /* 0x000fe40008011607 */
[----:B------:R-:W-:Y:S02]  /*11f0*/  USGXT.U32 UR8, UR8, 0xe ;  /* 0x0000000e0808789a */ /* 0x000fe40008000000 */
[----:B------:R-:W-:Y:S02]  /*1200*/  USGXT.U32 UR9, UR9, 0xe ;  /* 0x0000000e0909789a */ /* 0x000fe40008000000 */
[----:B------:R-:W-:Y:S02]  /*1210*/  ULOP3.LUT UR8, UR8, 0x4000000, URZ, 0xfc, !UPT ;  /* 0x0400000008087892 */ /* 0x000fe4000f8efc3f */
[----:B------:R-:W-:Y:S01]  /*1220*/  ULOP3.LUT UR10, UR9, 0x2000000, URZ, 0xfc, !UPT ;  /* 0x02000000090a7892 */ /* 0x000fe2000f8efc3f */
[----:B------:R-:W-:Y:S01]  /*1230*/  UMOV UR11, 0x40000040 ;  /* 0x40000040000b7882 */ /* 0x000fe20000000000 */
[----:B---3--:R-:W-:Y:S01]  /*1240*/  WARPGROUP.ARRIVE ;  /* 0x00000000000079c5 */ /* 0x008fe20000000000 */
[----:B------:R-:W-:Y:S01]  /*1250*/  UMOV UR9, 0x40000040 ;  /* 0x4000004000097882 */ /* 0x000fe20000000000 */
[----:B------:R-:W-:-:S05]  /*1260*/  UIADD3 UR5, UR5, 0x1, URZ ;  /* 0x0000000105057890 */ /* 0x000fca000fffe03f */
[----:B------:R-:W-:Y:S01]  /*1270*/  HGMMA.64x64x16.F32 R24, gdesc[UR8], RZ, !UPT ;  /* 0x00e00000081879f0 */ /* 0x000fe2000c7008ff */
[----:B------:R-:W-:Y:S02]  /*1280*/  UIADD3 UR8, UR12, 0x20, URZ ;  /* 0x000000200c087890 */ /* 0x000fe4000fffe03f */
[----:B------:R-:W-:Y:S02]  /*1290*/  UIADD3 UR9, UR7, 0x20, URZ ;  /* 0x0000002007097890 */ /* 0x000fe4000fffe03f */
[----:B------:R-:W-:Y:S02]  /*12a0*/  USHF.R.U32.HI UR8, URZ, 0x4, UR8 ;  /* 0x000000043f087899 */ /* 0x000fe40008011608 */
[----:B------:R-:W-:Y:S02]  /*12b0*/  USHF.R.U32.HI UR9, URZ, 0x4, UR9 ;  /* 0x000000043f097899 */ /* 0x000fe40008011609 */
[----:B------:R-:W-:Y:S02]  /*12c0*/  USGXT.U32 UR8, UR8, 0xe ;  /* 0x0000000e0808789a */ /* 0x000fe40008000000 */
[----:B------:R-:W-:-:S02]  /*12d0*/  USGXT.U32 UR9, UR9, 0xe ;  /* 0x0000000e0909789a */ /* 0x000fc40008000000 */
[----:B------:R-:W-:Y:S02]  /*12e0*/  ULOP3.LUT UR8, UR8, 0x4000000, URZ, 0xfc, !UPT ;  /* 0x0400000008087892 */ /* 0x000fe4000f8efc3f */
[----:B------:R-:W-:Y:S01]  /*12f0*/  ULOP3.LUT UR10, UR9, 0x2000000, URZ, 0xfc, !UPT ;  /* 0x02000000090a7892 */ /* 0x000fe2000f8efc3f */
[----:B------:R-:W-:Y:S02]  /*1300*/  UMOV UR11, 0x40000040 ;  /* 0x40000040000b7882 */ /* 0x000fe40000000000 */
[----:B------:R-:W-:Y:S01]  /*1310*/  UMOV UR9, 0x40000040 ;  /* 0x4000004000097882 */ /* 0x000fe20000000000 */
[----:B------:R-:W-:-:S04]  /*1320*/  UISETP.GT.AND UP0, UPT, UR5, 0x3, UPT ;  /* 0x000000030500788c */ /* 0x000fc8000bf04270 */
[----:B------:R-:W-:Y:S01]  /*1330*/  USEL UR5, UR5, URZ, !UP0 ;  /* 0x0000003f05057287 */ /* 0x000fe2000c000000 */
[----:B------:R-:W-:Y:S01]  /*1340*/  HGMMA.64x64x16.F32 R24, gdesc[UR8], R24 ;  /* 0x00e00000081879f0 */ /* 0x000fe20008700818 */
[----:B------:R-:W-:Y:S02]  /*1350*/  UIADD3 UR8, UR12, 0x40, URZ ;  /* 0x000000400c087890 */ /* 0x000fe4000fffe03f */
[----:B------:R-:W-:Y:S02]  /*1360*/  UIADD3 UR9, UR7, 0x40, URZ ;  /* 0x0000004007097890 */ /* 0x000fe4000fffe03f */
[----:B------:R-:W-:Y:S02]  /*1370*/  USHF.R.U32.HI UR8, URZ, 0x4, UR8 ;  /* 0x000000043f087899 */ /* 0x000fe40008011608 */
[----:B------:R-:W-:Y:S02]  /*1380*/  USHF.R.U32.HI UR9, URZ, 0x4, UR9 ;  /* 0x000000043f097899 */ /* 0x000fe40008011609 */
[----:B------:R-:W-:-:S02]  /*1390*/  USGXT.U32 UR8, UR8, 0xe ;  /* 0x0000000e0808789a */ /* 0x000fc40008000000 */
[----:B------:R-:W-:Y:S02]  /*13a0*/  USGXT.U32 UR9, UR9, 0xe ;  /* 0x0000000e0909789a */ /* 0x000fe40008000000 */
[----:B------:R-:W-:Y:S02]  /*13b0*/  ULOP3.LUT UR8, UR8, 0x4000000, URZ, 0xfc, !UPT ;  /* 0x0400000008087892 */ /* 0x000fe4000f8efc3f */
[----:B------:R-:W-:Y:S01]  /*13c0*/  ULOP3.LUT UR10, UR9, 0x2000000, URZ, 0xfc, !UPT ;  /* 0x02000000090a7892 */ /* 0x000fe2000f8efc3f */
[----:B------:R-:W-:Y:S02]  /*13d0*/  UMOV UR11, 0x40000040 ;  /* 0x40000040000b7882 */ /* 0x000fe40000000000 */
[----:B------:R-:W-:Y:S01]  /*13e0*/  UMOV UR9, 0x40000040 ;  /* 0x4000004000097882 */ /* 0x000fe20000000000 */
[----:B------:R-:W-:-:S04]  /*13f0*/  UIADD3 UR12, UR12, 0x60, URZ ;  /* 0x000000600c0c7890 */ /* 0x000fc8000fffe03f */
[----:B------:R-:W-:Y:S01]  /*1400*/  USHF.R.U32.HI UR12, URZ, 0x4, UR12 ;  /* 0x000000043f0c7899 */ /* 0x000fe2000801160c */
[----:B------:R-:W-:Y:S01]  /*1410*/  HGMMA.64x64x16.F32 R24, gdesc[UR8], R24 ;  /* 0x00e00000081879f0 */ /* 0x000fe20008700818 */
[----:B------:R-:W-:Y:S01]  /*1420*/  UIADD3 UR8, UR7, 0x60, URZ ;  /* 0x0000006007087890 */ /* 0x000fe2000fffe03f */
[----:B------:R-:W-:-:S03]  /*1430*/  UMOV UR11, 0x40000040 ;  /* 0x40000040000b7882 */ /* 0x000fc60000000000 */
[----:B------:R-:W-:Y:S02]  /*1440*/  USHF.R.U32.HI UR9, URZ, 0x4, UR8 ;  /* 0x000000043f097899 */ /* 0x000fe40008011608 */
[----:B------:R-:W-:Y:S02]  /*1450*/  USGXT.U32 UR8, UR12, 0xe ;  /* 0x0000000e0c08789a */ /* 0x000fe40008000000 */
[----:B------:R-:W-:Y:S02]  /*1460*/  USGXT.U32 UR9, UR9, 0xe ;  /* 0x0000000e0909789a */ /* 0x000fe40008000000 */
[----:B------:R-:W-:Y:S02]  /*1470*/  ULOP3.LUT UR8, UR8, 0x4000000, URZ, 0xfc, !UPT ;  /* 0x0400000008087892 */ /* 0x000fe4000f8efc3f */
[----:B------:R-:W-:-:S03]  /*1480*/  ULOP3.LUT UR10, UR9, 0x2000000, URZ, 0xfc, !UPT ;  /* 0x02000000090a7892 */ /* 0x000fc6000f8efc3f */
[----:B------:R-:W-:-:S06]  /*1490*/  UMOV UR9, 0x40000040 ;  /* 0x4000004000097882 */ /* 0x000fcc0000000000 */
[----:B------:R-:W-:Y:S01]  /*14a0*/  HGMMA.64x64x16.F32 R24, gdesc[UR8], R24, gsb0 ;  /* 0x00e00000081879f0 */ /* 0x000fe20008000818 */
[----:B------:R-:W-:Y:S01]  /*14b0*/  UIADD3 UR8, UR7, 0x8000, URZ ;  /* 0x0000800007087890 */ /* 0x000fe2000fffe03f */
[----:B------:R-:W-:-:S03]  /*14c0*/  UMOV UR11, 0x40000040 ;  /* 0x40000040000b7882 */ /* 0x000fc60000000000 */
[----:B------:R-:W-:-:S04]  /*14d0*/  USHF.R.U32.HI UR8, URZ, 0x4, UR8 ;  /* 0x000000043f087899 */ /* 0x000fc80008011608 */
[----:B------:R-:W-:-:S04]  /*14e0*/  USGXT.U32 UR8, UR8, 0xe ;  /* 0x0000000e0808789a */ /* 0x000fc80008000000 */
[----:B------:R-:W-:-:S07]  /*14f0*/  ULOP3.LUT UR8, UR8, 0x2000000, URZ, 0xfc, !UPT ;  /* 0x0200000008087892 */ /* 0x000fce000f8efc3f */
[----:B------:R-:W-:Y:S01]  /*1500*/  UMOV UR10, UR8 ;  /* 0x00000008000a7c82 */ /* 0x000fe20008000000 */
[----:B------:R-:W-:-:S04]  /*1510*/  UIADD3 UR8, UR7, 0x8800, URZ ;  /* 0x0000880007087890 */ /* 0x000fc8000fffe03f */
[----:B------:R-:W-:-:S04]  /*1520*/  USHF.R.U32.HI UR8, URZ, 0x4, UR8 ;  /* 0x000000043f087899 */ /* 0x000fc80008011608 */
[----:B------:R-:W-:-:S04]  /*1530*/  USGXT.U32 UR8, UR8, 0xe ;  /* 0x0000000e0808789a */ /* 0x000fc80008000000 */
[----:B------:R-:W-:Y:S01]  /*1540*/  ULOP3.LUT UR8, UR8, 0x2000000, URZ, 0xfc, !UPT ;  /* 0x0200000008087892 */ /* 0x000fe2000f8efc3f */
[----:B------:R-:W-:Y:S02]  /*1550*/  WARPGROUP.DEPBAR.LE gsb0, 0x0 ;  /* 0x00008000000079c5 */ /* 0x000fe40000010000 */
[----:B------:R-:W-:-:S04]  /*1560*/  FMNMX R89, R24, R25, !PT ;  /* 0x0000001918597209 */ /* 0x000fc80007800000 */
        /* <DEDUP_REMOVED lines=13> */
[----:B------:R-:W-:-:S05]  /*1640*/  FMNMX R90, R53, R88, !PT ;  /* 0x00000058355a7209 */ /* 0x000fca0007800000 */
[----:B------:R-:W1:Y:S02]  /*1650*/  SHFL.BFLY PT, R89, R90, 0x2, 0x1f ;  /* 0x0c401f005a597f89 */ /* 0x000e6400000e0000 */
[----:B-1----:R-:W-:Y:S02]  /*1660*/  FMNMX R91, R90, R89, !PT ;  /* 0x000000595a5b7209 */ /* 0x002fe40007800000 */
[----:B------:R-:W-:-:S03]  /*1670*/  FMNMX R89, R26, R27, !PT ;  /* 0x0000001b1a597209 */ /* 0x000fc60007800000 */
[----:B------:R-:W1:Y:S01]  /*1680*/  SHFL.BFLY PT, R92, R91, 0x1, 0x1f ;  /* 0x0c201f005b5c7f89 */ /* 0x000e6200000e0000 */
[----:B------:R-:W-:-:S04]  /*1690*/  FMNMX R88, R30, R89, !PT ;  /* 0x000000591e587209 */ /* 0x000fc80007800000 */
[----:B------:R-:W-:-:S04]  /*16a0*/  FMNMX R89, R31, R88, !PT ;  /* 0x000000581f597209 */ /* 0x000fc80007800000 */
[----:B------:R-:W-:-:S04]  /*16b0*/  FMNMX R88, R34, R89, !PT ;  /* 0x0000005922587209 */ /* 0x000fc80007800000 */
[----:B------:R-:W-:-:S04]  /*16c0*/  FMNMX R89, R35, R88, !PT ;  /* 0x0000005823597209 */ /* 0x000fc80007800000 */
[----:B------:R-:W-:-:S04]  /*16d0*/  FMNMX R88, R38, R89, !PT ;  /* 0x0000005926587209 */ /* 0x000fc80007800000 */
[----:B------:R-:W-:Y:S02]  /*16e0*/  FMNMX R89, R39, R88, !PT ;  /* 0x0000005827597209 */ /* 0x000fe40007800000 */
[----:B-1----:R-:W-:Y:S02]  /*16f0*/  FMNMX R92, R91, R92, !PT ;  /* 0x0000005c5b5c7209 */ /* 0x002fe40007800000 */
[----:B------:R-:W-:-:S03]  /*1700*/  FMNMX R88, R42, R89, !PT ;  /* 0x000000592a587209 */ /* 0x000fc60007800000 */
[----:B------:R-:W-:Y:S01]  /*1710*/  FMUL R92, R113, R92 ;  /* 0x0000005c715c7220 */ /* 0x000fe20000400000 */
[----:B------:R-:W-:-:S04]  /*1720*/  FMNMX R89, R43, R88, !PT ;  /* 0x000000582b597209 */ /* 0x000fc80007800000 */
[----:B------:R-:W-:Y:S02]  /*1730*/  FMNMX R88, R46, R89, !PT ;  /* 0x000000592e587209 */ /* 0x000fe40007800000 */
[----:B------:R-:W-:Y:S02]  /*1740*/  FMNMX R106, R92, R107, !PT ;  /* 0x0000006b5c6a7209 */ /* 0x000fe40007800000 */
[----:B------:R-:W-:-:S03]  /*1750*/  FMNMX R89, R47, R88, !PT ;  /* 0x000000582f597209 */ /* 0x000fc60007800000 */
[C-C-:B------:R-:W-:Y:S01]  /*1760*/  FFMA R115, R113.reuse, R52, -R106.reuse ;  /* 0x0000003471737223 */ /* 0x140fe2000000086a */
[----:B------:R-:W-:Y:S01]  /*1770*/  FMNMX R88, R50, R89, !PT ;  /* 0x0000005932587209 */ /* 0x000fe20007800000 */
[C-C-:B------:R-:W-:Y:S01]  /*1780*/  FFMA R116, R113.reuse, R53, -R106.reuse ;  /* 0x0000003571747223 */ /* 0x140fe2000000086a */
[----:B------:R-:W-:Y:S01]  /*1790*/  FADD R114, -R106, R107 ;  /* 0x0000006b6a727221 */ /* 0x000fe20000000100 */
[--C-:B------:R-:W-:Y:S01]  /*17a0*/  FFMA R24, R113, R24, -R106.reuse ;  /* 0x0000001871187223 */ /* 0x100fe2000000086a */
[----:B------:R-:W-:Y:S01]  /*17b0*/  FMNMX R89, R51, R88, !PT ;  /* 0x0000005833597209 */ /* 0x000fe20007800000 */
[C-C-:B------:R-:W-:Y:S01]  /*17c0*/  FFMA R25, R113.reuse, R25, -R106.reuse ;  /* 0x0000001971197223 */ /* 0x140fe2000000086a */
[C-C-:B------:R-:W-:Y:S01]  /*17d0*/  FFMA R28, R113.reuse, R28, -R106.reuse ;  /* 0x0000001c711c7223 */ /* 0x140fe2000000086a */
[C-C-:B------:R-:W-:Y:S01]  /*17e0*/  FFMA R29, R113.reuse, R29, -R106.reuse ;  /* 0x0000001d711d7223 */ /* 0x140fe2000000086a */
[----:B------:R-:W-:Y:S01]  /*17f0*/  FMNMX R88, R54, R89, !PT ;  /* 0x0000005936587209 */ /* 0x000fe20007800000 */
[C-C-:B------:R-:W-:Y:S01]  /*1800*/  FFMA R32, R113.reuse, R32, -R106.reuse ;  /* 0x0000002071207223 */ /* 0x140fe2000000086a */
[C-C-:B------:R-:W-:Y:S01]  /*1810*/  FFMA R33, R113.reuse, R33, -R106.reuse ;  /* 0x0000002171217223 */ /* 0x140fe2000000086a */
[--C-:B------:R-:W-:Y:S01]  /*1820*/  FFMA R36, R113, R36, -R106.reuse ;  /* 0x0000002471247223 */ /* 0x100fe2000000086a */
[----:B------:R-:W-:Y:S01]  /*1830*/  FMNMX R88, R55, R88, !PT ;  /* 0x0000005837587209 */ /* 0x000fe20007800000 */
[C-C-:B------:R-:W-:Y:S01]  /*1840*/  FFMA R37, R113.reuse, R37, -R106.reuse ;  /* 0x0000002571257223 */ /* 0x140fe2000000086a */
[C-C-:B------:R-:W-:Y:S01]  /*1850*/  FFMA R40, R113.reuse, R40, -R106.reuse ;  /* 0x0000002871287223 */ /* 0x140fe2000000086a */
[C-C-:B------:R-:W-:Y:S01]  /*1860*/  FFMA R41, R113.reuse, R41, -R106.reuse ;  /* 0x0000002971297223 */ /* 0x140fe2000000086a */
[C-C-:B------:R-:W-:Y:S01]  /*1870*/  FFMA R44, R113.reuse, R44, -R106.reuse ;  /* 0x0000002c712c7223 */ /* 0x140fe2000000086a */
[----:B------:R-:W1:Y:S01]  /*1880*/  SHFL.BFLY PT, R89, R88, 0x2, 0x1f ;  /* 0x0c401f0058597f89 */ /* 0x000e6200000e0000 */
[C-C-:B------:R-:W-:Y:S01]  /*1890*/  FFMA R45, R113.reuse, R45, -R106.reuse ;  /* 0x0000002d712d7223 */ /* 0x140fe2000000086a */
[C-C-:B------:R-:W-:Y:S01]  /*18a0*/  FFMA R48, R113.reuse, R48, -R106.reuse ;  /* 0x0000003071307223 */ /* 0x140fe2000000086a */
[----:B------:R-:W-:Y:S01]  /*18b0*/  FFMA R49, R113, R49, -R106 ;  /* 0x0000003171317223 */ /* 0x000fe2000000086a */
[----:B------:R-:W2:Y:S01]  /*18c0*/  MUFU.EX2 R114, R114 ;  /* 0x0000007200727308 */ /* 0x000ea20000000800 */
[----:B------:R-:W-:-:S07]  /*18d0*/  MOV R107, R106 ;  /* 0x0000006a006b7202 */ /* 0x000fce0000000f00 */
[----:B------:R-:W-:Y:S08]  /*18e0*/  MUFU.EX2 R24, R24 ;  /* 0x0000001800187308 */ /* 0x000ff00000000800 */
[----:B------:R-:W-:Y:S01]  /*18f0*/  MUFU.EX2 R25, R25 ;  /* 0x0000001900197308 */ /* 0x000fe20000000800 */
[-C--:B--2---:R-:W-:Y:S01]  /*1900*/  FMUL R56, R56, R114.reuse ;  /* 0x0000007238387220 */ /* 0x084fe20000400000 */
[-C--:B------:R-:W-:Y:S01]  /*1910*/  FMUL R57, R57, R114.reuse ;  /* 0x0000007239397220 */ /* 0x080fe20000400000 */
[-C--:B------:R-:W-:Y:S01]  /*1920*/  FMUL R60, R60, R114.reuse ;  /* 0x000000723c3c7220 */ /* 0x080fe20000400000 */
[----:B-1----:R-:W-:Y:S01]  /*1930*/  FMNMX R89, R88, R89, !PT ;  /* 0x0000005958597209 */ /* 0x002fe20007800000 */
[-C--:B------:R-:W-:Y:S01]  /*1940*/  FMUL R61, R61, R114.reuse ;  /* 0x000000723d3d7220 */ /* 0x080fe20000400000 */
[-C--:B------:R-:W-:Y:S01]  /*1950*/  FMUL R64, R64, R114.reuse ;  /* 0x0000007240407220 */ /* 0x080fe20000400000 */
[-C--:B------:R-:W-:Y:S01]  /*1960*/  FMUL R65, R65, R114.reuse ;  /* 0x0000007241417220 */ /* 0x080fe20000400000 */
[----:B------:R-:W-:Y:S01]  /*1970*/  MUFU.EX2 R28, R28 ;  /* 0x0000001c001c7308 */ /* 0x000fe20000000800 */
[----:B------:R-:W1:Y:S01]  /*1980*/  SHFL.BFLY PT, R88, R89, 0x1, 0x1f ;  /* 0x0c201f0059587f89 */ /* 0x000e6200000e0000 */
[-C--:B------:R-:W-:Y:S01]  /*1990*/  FMUL R68, R68, R114.reuse ;  /* 0x0000007244447220 */ /* 0x080fe20000400000 */
[-C--:B------:R-:W-:Y:S01]  /*19a0*/  FMUL R69, R69, R114.reuse ;  /* 0x0000007245457220 */ /* 0x080fe20000400000 */
[-C--:B------:R-:W-:Y:S01]  /*19b0*/  FMUL R72, R72, R114.reuse ;  /* 0x0000007248487220 */ /* 0x080fe20000400000 */
[-C--:B------:R-:W-:Y:S01]  /*19c0*/  FMUL R73, R73, R114.reuse ;  /* 0x0000007249497220 */ /* 0x080fe20000400000 */
[-C--:B------:R-:W-:Y:S01]  /*19d0*/  FMUL R76, R76, R114.reuse ;  /* 0x000000724c4c7220 */ /* 0x080fe20000400000 */
[-C--:B------:R-:W-:Y:S01]  /*19e0*/  FMUL R77, R77, R114.reuse ;  /* 0x000000724d4d7220 */ /* 0x080fe20000400000 */
[----:B------:R-:W2:Y:S01]  /*19f0*/  MUFU.EX2 R29, R29 ;  /* 0x0000001d001d7308 */ /* 0x000ea20000000800 */
[-C--:B------:R-:W-:Y:S01]  /*1a00*/  FMUL R80, R80, R114.reuse ;  /* 0x0000007250507220 */ /* 0x080fe20000400000 */
[-C--:B------:R-:W-:Y:S01]  /*1a10*/  FMUL R81, R81, R114.reuse ;  /* 0x0000007251517220 */ /* 0x080fe20000400000 */
[-C--:B------:R-:W-:Y:S01]  /*1a20*/  FMUL R84, R84, R114.reuse ;  /* 0x0000007254547220 */ /* 0x080fe20000400000 */
[----:B------:R-:W-:-:S04]  /*1a30*/  FMUL R85, R85, R114 ;  /* 0x0000007255557220 */ /* 0x000fc80000400000 */
[----:B------:R-:W-:Y:S08]  /*1a40*/  MUFU.EX2 R32, R32 ;  /* 0x0000002000207308 */ /* 0x000ff00000000800 */
[----:B------:R-:W3:Y:S01]  /*1a50*/  MUFU.EX2 R33, R33 ;  /* 0x0000002100217308 */ /* 0x000ee20000000800 */
[----:B-1----:R-:W-:Y:S02]  /*1a60*/  FMNMX R88, R89, R88, !PT ;  /* 0x0000005859587209 */ /* 0x002fe40007800000 */
[----:B--2---:R-:W-:-:S03]  /*1a70*/  F2FP.F16.F32.PACK_AB R90, R29, R28 ;  /* 0x0000001c1d5a723e */ /* 0x004fc600000000ff */
[----:B------:R-:W-:Y:S01]  /*1a80*/  FMUL R89, R113, R88 ;  /* 0x0000005871597220 */ /* 0x000fe20000400000 */
[----:B------:R-:W-:Y:S01]  /*1a90*/  F2FP.F16.F32.PACK_AB R88, R25, R24 ;  /* 0x000000181958723e */ /* 0x000fe200000000ff */
[----:B------:R-:W-:Y:S01]  /*1aa0*/  MUFU.EX2 R36, R36 ;  /* 0x0000002400247308 */ /* 0x000fe20000000800 */
[----:B------:R-:W-:Y:S01]  /*1ab0*/  FADD R25, R24, R25 ;  /* 0x0000001918197221 */ /* 0x000fe20000000000 */
[----:B------:R-:W-:Y:S02]  /*1ac0*/  IADD3 R24, P0, R20, R3, RZ ;  /* 0x0000000314187210 */ /* 0x000fe40007f1e0ff */
[----:B------:R-:W-:Y:S01]  /*1ad0*/  FMNMX R52, R89, R22, !PT ;  /* 0x0000001659347209 */ /* 0x000fe20007800000 */
[----:B------:R-:W-:Y:S02]  /*1ae0*/  FADD R28, R28, R25 ;  /* 0x000000191c1c7221 */ /* 0x000fe40000000000 */
[----:B------:R-:W-:Y:S01]  /*1af0*/  IMAD.X R25, R23, 0x1, R4, P0 ;  /* 0x0000000117197824 */ /* 0x000fe200000e0604 */
[----:B------:R-:W1:Y:S01]  /*1b00*/  MUFU.EX2 R37, R37 ;  /* 0x0000002500257308 */ /* 0x000e620000000800 */
[C---:B------:R-:W-:Y:S01]  /*1b10*/  FFMA R53, R113.reuse, R35, -R52 ;  /* 0x0000002371357223 */ /* 0x040fe20000000834 */
[----:B------:R-:W-:Y:S01]  /*1b20*/  FADD R35, -R52, R22 ;  /* 0x0000001634237221 */ /* 0x000fe20000000100 */
[C-C-:B------:R-:W-:Y:S01]  /*1b30*/  FFMA R26, R113.reuse, R26, -R52.reuse ;  /* 0x0000001a711a7223 */ /* 0x140fe20000000834 */
        /* <DEDUP_REMOVED lines=13> */
[----:B------:R-:W-:Y:S01]  /*1c10*/  FFMA R55, R113, R55, -R52 ;  /* 0x0000003771377223 */ /* 0x000fe20000000834 */
[----:B------:R-:W2:Y:S01]  /*1c20*/  MUFU.EX2 R35, R35 ;  /* 0x0000002300237308 */ /* 0x000ea20000000800 */
[----:B---3--:R-:W-:Y:S01]  /*1c30*/  F2FP.F16.F32.PACK_AB R92, R33, R32 ;  /* 0x00000020215c723e */ /* 0x008fe200000000ff */
[----:B------:R-:W-:Y:S01]  /*1c40*/  FADD R29, R29, R28 ;  /* 0x0000001c1d1d7221 */ /* 0x000fe20000000000 */
[----:B-1----:R-:W-:-:S02]  /*1c50*/  F2FP.F16.F32.PACK_AB R94, R37, R36 ;  /* 0x00000024255e723e */ /* 0x002fc400000000ff */
[----:B------:R-:W-:Y:S01]  /*1c60*/  MOV R22, R20 ;  /* 0x0000001400167202 */ /* 0x000fe20000000f00 */
[----:B------:R-:W-:Y:S01]  /*1c70*/  FADD R32, R32, R29 ;  /* 0x0000001d20207221 */ /* 0x000fe20000000000 */
[----:B------:R-:W-:Y:S01]  /*1c80*/  ISETP.GE.U32.AND P0, PT, R19, 0xf40, PT ;  /* 0x00000f401300780c */ /* 0x000fe20003f06070 */
[----:B------:R-:W-:Y:S02]  /*1c90*/  MUFU.EX2 R40, R40 ;  /* 0x0000002800287308 */ /* 0x000fe40000000800 */
[----:B------:R-:W-:Y:S01]  /*1ca0*/  FADD R33, R33, R32 ;  /* 0x0000002021217221 */ /* 0x000fe20000000000 */
[----:B------:R-:W-:-:S03]  /*1cb0*/  MOV R32, R108 ;  /* 0x0000006c00207202 */ /* 0x000fc60000000f00 */
[----:B------:R-:W-:Y:S01]  /*1cc0*/  FADD R36, R36, R33 ;  /* 0x0000002124247221 */ /* 0x000fe20000000000 */
[----:B------:R-:W-:Y:S01]  /*1cd0*/  MOV R33, R111 ;  /* 0x0000006f00217202 */ /* 0x000fe20000000f00 */
[----:B------:R-:W1:Y:S01]  /*1ce0*/  MUFU.EX2 R41, R41 ;  /* 0x0000002900297308 */ /* 0x000e620000000800 */
[-C--:B--2---:R-:W-:Y:S01]  /*1cf0*/  FMUL R58, R58, R35.reuse ;  /* 0x000000233a3a7220 */ /* 0x084fe20000400000 */
[-C--:B------:R-:W-:Y:S01]  /*1d00*/  FMUL R59, R59, R35.reuse ;  /* 0x000000233b3b7220 */ /* 0x080fe20000400000 */
[-C--:B------:R-:W-:Y:S01]  /*1d10*/  FMUL R62, R62, R35.reuse ;  /* 0x000000233e3e7220 */ /* 0x080fe20000400000 */
[-C--:B------:R-:W-:Y:S01]  /*1d20*/  FMUL R63, R63, R35.reuse ;  /* 0x000000233f3f7220 */ /* 0x080fe20000400000 */
[-C--:B------:R-:W-:Y:S01]  /*1d30*/  FMUL R66, R66, R35.reuse ;  /* 0x0000002342427220 */ /* 0x080fe20000400000 */
[-C--:B------:R-:W-:Y:S01]  /*1d40*/  FMUL R67, R67, R35.reuse ;  /* 0x0000002343437220 */ /* 0x080fe20000400000 */
[-C--:B------:R-:W-:Y:S01]  /*1d50*/  FMUL R70, R70, R35.reuse ;  /* 0x0000002346467220 */ /* 0x080fe20000400000 */
[----:B------:R-:W-:Y:S01]  /*1d60*/  MUFU.EX2 R44, R44 ;  /* 0x0000002c002c7308 */ /* 0x000fe20000000800 */
[-C--:B------:R-:W-:Y:S01]  /*1d70*/  FMUL R71, R71, R35.reuse ;  /* 0x0000002347477220 */ /* 0x080fe20000400000 */
        /* <DEDUP_REMOVED lines=8> */
[----:B------:R-:W-:Y:S01]  /*1e00*/  FMUL R87, R87, R35 ;  /* 0x0000002357577220 */ /* 0x000fe20000400000 */
[----:B-1----:R-:W-:Y:S01]  /*1e10*/  F2FP.F16.F32.PACK_AB R96, R41, R40 ;  /* 0x000000282960723e */ /* 0x002fe200000000ff */
[----:B------:R-:W-:Y:S01]  /*1e20*/  FADD R37, R37, R36 ;  /* 0x0000002425257221 */ /* 0x000fe20000000000 */
[----:B------:R-:W-:-:S03]  /*1e30*/  IMAD.WIDE R32, R13, 0x80, R32 ;  /* 0x000000800d207825 */ /* 0x000fc600078e0220 */
[----:B------:R-:W-:Y:S01]  /*1e40*/  MUFU.EX2 R48, R48 ;  /* 0x0000003000307308 */ /* 0x000fe20000000800 */
[----:B------:R-:W-:-:S04]  /*1e50*/  FADD R40, R40, R37 ;  /* 0x0000002528287221 */ /* 0x000fc80000000000 */
[----:B------:R-:W-:-:S03]  /*1e60*/  FADD R41, R41, R40 ;  /* 0x0000002829297221 */ /* 0x000fc60000000000 */
[----:B------:R-:W1:Y:S01]  /*1e70*/  MUFU.EX2 R49, R49 ;  /* 0x0000003100317308 */ /* 0x000e620000000800 */
[----:B--2---:R-:W-:Y:S01]  /*1e80*/  F2FP.F16.F32.PACK_AB R98, R45, R44 ;  /* 0x0000002c2d62723e */ /* 0x004fe200000000ff */
[----:B------:R-:W-:-:S04]  /*1e90*/  FADD R44, R44, R41 ;  /* 0x000000292c2c7221 */ /* 0x000fc80000000000 */
[----:B------:R-:W-:Y:S02]  /*1ea0*/  FADD R45, R45, R44 ;  /* 0x0000002c2d2d7221 */ /* 0x000fe40000000000 */
[----:B------:R-:W-:Y:S08]  /*1eb0*/  MUFU.EX2 R115, R115 ;  /* 0x0000007300737308 */ /* 0x000ff00000000800 */
[----:B------:R-:W2:Y:S01]  /*1ec0*/  MUFU.EX2 R116, R116 ;  /* 0x0000007400747308 */ /* 0x000ea20000000800 */
[----:B-1----:R-:W-:Y:S01]  /*1ed0*/  F2FP.F16.F32.PACK_AB R100, R49, R48 ;  /* 0x000000303164723e */ /* 0x002fe200000000ff */
[----:B------:R-:W-:-:S04]  /*1ee0*/  FADD R48, R48, R45 ;  /* 0x0000002d30307221 */ /* 0x000fc80000000000 */
[----:B------:R-:W-:Y:S02]  /*1ef0*/  FADD R48, R49, R48 ;  /* 0x0000003031307221 */ /* 0x000fe40000000000 */
[----:B------:R-:W-:Y:S08]  /*1f00*/  MUFU.EX2 R26, R26 ;  /* 0x0000001a001a7308 */ /* 0x000ff00000000800 */
[----:B------:R-:W1:Y:S01]  /*1f10*/  MUFU.EX2 R27, R27 ;  /* 0x0000001b001b7308 */ /* 0x000e620000000800 */
[----:B--2---:R-:W-:Y:S01]  /*1f20*/  F2FP.F16.F32.PACK_AB R102, R116, R115 ;  /* 0x000000737466723e */ /* 0x004fe200000000ff */
[----:B------:R-:W-:-:S04]  /*1f30*/  FADD R115, R115, R48 ;  /* 0x0000003073737221 */ /* 0x000fc80000000000 */
[----:B------:R-:W-:Y:S02]  /*1f40*/  FADD R115, R116, R115 ;  /* 0x0000007374737221 */ /* 0x000fe40000000000 */
[----:B------:R-:W-:Y:S03]  /*1f50*/  MUFU.EX2 R30, R30 ;  /* 0x0000001e001e7308 */ /* 0x000fe60000000800 */
[----:B------:R-:W2:Y:S05]  /*1f60*/  SHFL.BFLY PT, R28, R115, 0x2, 0x1f ;  /* 0x0c401f00731c7f89 */ /* 0x000eaa00000e0000 */
[----:B------:R-:W3:Y:S01]  /*1f70*/  MUFU.EX2 R31, R31 ;  /* 0x0000001f001f7308 */ /* 0x000ee20000000800 */
[----:B-1----:R-:W-:Y:S01]  /*1f80*/  F2FP.F16.F32.PACK_AB R89, R27, R26 ;  /* 0x0000001a1b59723e */ /* 0x002fe200000000ff */
[----:B------:R-:W-:-:S06]  /*1f90*/  FADD R27, R26, R27 ;  /* 0x0000001b1a1b7221 */ /* 0x000fcc0000000000 */
[----:B------:R-:W-:Y:S08]  /*1fa0*/  MUFU.EX2 R34, R34 ;  /* 0x0000002200227308 */ /* 0x000ff00000000800 */
[----:B------:R-:W1:Y:S01]  /*1fb0*/  MUFU.EX2 R53, R53 ;  /* 0x0000003500357308 */ /* 0x000e620000000800 */
[----:B---3--:R-:W-:Y:S01]  /*1fc0*/  F2FP.F16.F32.PACK_AB R91, R31, R30 ;  /* 0x0000001e1f5b723e */ /* 0x008fe200000000ff */
[----:B------:R-:W-:Y:S01]  /*1fd0*/  FADD R30, R30, R27 ;  /* 0x0000001b1e1e7221 */ /* 0x000fe20000000000 */
[----:B------:R-:W-:-:S04]  /*1fe0*/  IMAD.WIDE R26, R18, 0x80, R22 ;  /* 0x00000080121a7825 */ /* 0x000fc800078e0216 */
[----:B--2---:R-:W-:Y:S01]  /*1ff0*/  FADD R115, R115, R28 ;  /* 0x0000001c73737221 */ /* 0x004fe20000000000 */
[-C--:B------:R-:W-:Y:S01]  /*2000*/  IADD3 R28, P2, R108, R3.reuse, RZ ;  /* 0x000000036c1c7210 */ /* 0x080fe20007f5e0ff */
[----:B------:R-:W-:Y:S01]  /*2010*/  FADD R31, R31, R30 ;  /* 0x0000001e1f1f7221 */ /* 0x000fe20000000000 */
[-C--:B------:R-:W-:Y:S01]  /*2020*/  IADD3 R30, P3, R110, R3.reuse, RZ ;  /* 0x000000036e1e7210 */ /* 0x080fe20007f7e0ff */
[----:B------:R-:W-:Y:S01]  /*2030*/  MUFU.EX2 R38, R38 ;  /* 0x0000002600267308 */ /* 0x000fe20000000800 */
[----:B------:R-:W-:Y:S01]  /*2040*/  MOV R20, R26 ;  /* 0x0000001a00147202 */ /* 0x000fe20000000f00 */
[----:B------:R-:W2:Y:S01]  /*2050*/  SHFL.BFLY PT, R22, R115, 0x1, 0x1f ;  /* 0x0c201f0073167f89 */ /* 0x000ea200000e0000 */
[----:B------:R-:W-:Y:S02]  /*2060*/  IADD3 R26, P1, R104, R3, RZ ;  /* 0x00000003681a7210 */ /* 0x000fe40007f3e0ff */
[----:B------:R-:W-:Y:S02]  /*2070*/  MOV R23, R27 ;  /* 0x0000001b00177202 */ /* 0x000fe40000000f00 */
[----:B------:R-:W-:Y:S01]  /*2080*/  IADD3.X R27, R21, R4, RZ, P1, !PT ;  /* 0x00000004151b7210 */ /* 0x000fe20000ffe4ff */
[----:B------:R-:W3:Y:S01]  /*2090*/  MUFU.EX2 R39, R39 ;  /* 0x0000002700277308 */ /* 0x000ee20000000800 */
[----:B-1----:R-:W-:Y:S01]  /*20a0*/  F2FP.F16.F32.PACK_AB R93, R53, R34 ;  /* 0x00000022355d723e */ /* 0x002fe200000000ff */
[----:B------:R-:W-:Y:S01]  /*20b0*/  FADD R34, R34, R31 ;  /* 0x0000001f22227221 */ /* 0x000fe20000000000 */
[----:B------:R-:W-:Y:S01]  /*20c0*/  IMAD.X R31, R109, 0x1, R4, P3 ;  /* 0x000000016d1f7824 */ /* 0x000fe200018e0604 */
[----:B------:R-:W-:-:S02]  /*20d0*/  MOV R108, R32 ;  /* 0x00000020006c7202 */ /* 0x000fc40000000f00 */
[----:B------:R-:W-:Y:S02]  /*20e0*/  FADD R53, R53, R34 ;  /* 0x0000002235357221 */ /* 0x000fe40000000000 */
[----:B------:R-:W-:Y:S08]  /*20f0*/  MUFU.EX2 R42, R42 ;  /* 0x0000002a002a7308 */ /* 0x000ff00000000800 */
[----:B------:R-:W1:Y:S01]  /*2100*/  MUFU.EX2 R43, R43 ;  /* 0x0000002b002b7308 */ /* 0x000e620000000800 */
[----:B---3--:R-:W-:Y:S01]  /*2110*/  F2FP.F16.F32.PACK_AB R95, R39, R38 ;  /* 0x00000026275f723e */ /* 0x008fe200000000ff */
[----:B------:R-:W-:Y:S01]  /*2120*/  FADD R38, R38, R53 ;  /* 0x0000003526267221 */ /* 0x000fe20000000000 */
[----:B--2---:R-:W-:Y:S01]  /*2130*/  FADD R115, R115, R22 ;  /* 0x0000001673737221 */ /* 0x004fe20000000000 */
[----:B------:R-:W-:-:S02]  /*2140*/  MOV R22, R52 ;  /* 0x0000003400167202 */ /* 0x000fc40000000f00 */
[----:B------:R-:W-:Y:S01]  /*2150*/  FADD R39, R39, R38 ;  /* 0x0000002627277221 */ /* 0x000fe20000000000 */
[----:B------:R-:W-:Y:S01]  /*2160*/  FFMA R105, R114, R105, R115 ;  /* 0x0000006972697223 */ /* 0x000fe20000000073 */
        /* <DEDUP_REMOVED lines=14> */
[----:B------:R-:W-:Y:S01]  /*2250*/  FADD R51, R51, R50 ;  /* 0x0000003233337221 */ /* 0x000fe20000000000 */
[----:B--2---:R-:W-:-:S03]  /*2260*/  F2FP.F16.F32.PACK_AB R103, R55, R54 ;  /* 0x000000363767723e */ /* 0x004fc600000000ff */
[----:B------:R-:W-:Y:S01]  /*2270*/  FADD R54, R54, R51 ;  /* 0x0000003336367221 */ /* 0x000fe20000000000 */
[----:B------:R-:W-:-:S03]  /*2280*/  WARPGROUP.ARRIVE ;  /* 0x00000000000079c5 */ /* 0x000fc60000000000 */
[----:B------:R-:W-:-:S03]  /*2290*/  FADD R54, R55, R54 ;  /* 0x0000003637367221 */ /* 0x000fc60000000000 */
[----:B------:R-:W-:Y:S01]  /*22a0*/  HGMMA.64x64x16.F32 R56, R88, gdesc[UR8].tnspB, R56 ;  /* 0x40e0000858387df0 */ /* 0x000fe20008700838 */
[----:B------:R-:W-:Y:S01]  /*22b0*/  UMOV UR10, UR8 ;  /* 0x00000008000a7c82 */ /* 0x000fe20008000000 */
[----:B------:R-:W-:Y:S01]  /*22c0*/  UMOV UR11, 0x40000040 ;  /* 0x40000040000b7882 */ /* 0x000fe20000000000 */
[----:B------:R-:W-:Y:S01]  /*22d0*/  UIADD3 UR8, UR7, 0x9000, URZ ;  /* 0x0000900007087890 */ /* 0x000fe2000fffe03f */
[----:B------:R-:W1:Y:S01]  /*22e0*/  SHFL.BFLY PT, R29, R54, 0x2, 0x1f ;  /* 0x0c401f00361d7f89 */ /* 0x000e6200000e0000 */
[----:B------:R-:W-:Y:S02]  /*22f0*/  UIADD3 UR7, UR7, 0x9800, URZ ;  /* 0x0000980007077890 */ /* 0x000fe4000fffe03f */
[----:B------:R-:W-:Y:S02]  /*2300*/  USHF.R.U32.HI UR8, URZ, 0x4, UR8 ;  /* 0x000000043f087899 */ /* 0x000fe40008011608 */
[----:B------:R-:W-:Y:S02]  /*2310*/  USHF.R.U32.HI UR7, URZ, 0x4, UR7 ;  /* 0x000000043f077899 */ /* 0x000fe40008011607 */
[----:B------:R-:W-:-:S02]  /*2320*/  USGXT.U32 UR8, UR8, 0xe ;  /* 0x0000000e0808789a */ /* 0x000fc40008000000 */
[----:B------:R-:W-:Y:S02]  /*2330*/  USGXT.U32 UR7, UR7, 0xe ;  /* 0x0000000e0707789a */ /* 0x000fe40008000000 */
[----:B------:R-:W-:Y:S01]  /*2340*/  ULOP3.LUT UR8, UR8, 0x2000000, URZ, 0xfc, !UPT ;  /* 0x0200000008087892 */ /* 0x000fe2000f8efc3f */
[----:B-1----:R-:W-:Y:S01]  /*2350*/  FADD R54, R54, R29 ;  /* 0x0000001d36367221 */ /* 0x002fe20000000000 */
[----:B------:R-:W-:Y:S01]  /*2360*/  IADD3.X R29, R111, R4, RZ, P2, !PT ;  /* 0x000000046f1d7210 */ /* 0x000fe200017fe4ff */
[----:B------:R-:W-:-:S03]  /*2370*/  IMAD.MOV.U32 R111, RZ, RZ, R109 ;  /* 0x000000ffff6f7224 */ /* 0x000fc600078e006d */
[----:B------:R-:W1:Y:S01]  /*2380*/  SHFL.BFLY PT, R39, R54, 0x1, 0x1f ;  /* 0x0c201f0036277f89 */ /* 0x000e6200000e0000 */
[----:B------:R-:W-:Y:S01]  /*2390*/  IMAD.WIDE R36, R18, 0x80, R110 ;  /* 0x0000008012247825 */ /* 0x000fe200078e026e */
[----:B------:R-:W-:Y:S02]  /*23a0*/  MOV R111, R33 ;  /* 0x00000021006f7202 */ /* 0x000fe40000000f00 */
[----:B------:R-:W-:Y:S02]  /*23b0*/  MOV R110, R36 ;  /* 0x00000024006e7202 */ /* 0x000fe40000000f00 */
[----:B------:R-:W-:Y:S01]  /*23c0*/  MOV R109, R37 ;  /* 0x00000025006d7202 */ /* 0x000fe20000000f00 */
[----:B-1----:R-:W-:-:S04]  /*23d0*/  FADD R54, R54, R39 ;  /* 0x0000002736367221 */ /* 0x002fc80000000000 */
[----:B------:R-:W-:Y:S01]  /*23e0*/  FFMA R112, R35, R112, R54 ;  /* 0x0000007023707223 */ /* 0x000fe20000000036 */
[----:B------:R-:W-:Y:S01]  /*23f0*/  HGMMA.64x64x16.F32 R56, R92, gdesc[UR8].tnspB, R56 ;  /* 0x40e000085c387df0 */ /* 0x000fe20008700838 */
[----:B------:R-:W-:Y:S01]  /*2400*/  UMOV UR10, UR8 ;  /* 0x00000008000a7c82 */ /* 0x000fe20008000000 */
[----:B------:R-:W-:Y:S01]  /*2410*/  UMOV UR11, 0x40000040 ;  /* 0x40000040000b7882 */ /* 0x000fe20000000000 */
[----:B------:R-:W-:Y:S02]  /*2420*/  ULOP3.LUT UR8, UR7, 0x2000000, URZ, 0xfc, !UPT ;  /* 0x0200000007087892 */ /* 0x000fe4000f8efc3f */
[----:B------:R-:W-:-:S06]  /*2430*/  ULEA UR7, UR5, UR4, 0xd ;  /* 0x0000000405077291 */ /* 0x000fcc000f8e683f */
[----:B------:R-:W-:Y:S02]  /*2440*/  LEA R41, R15, UR7, 0x1 ;  /* 0x000000070f297c11 */ /* 0x000fe4000f8e08ff */
[----:B------:R-:W-:Y:S01]  /*2450*/  LEA R43, R17, UR7, 0x1 ;  /* 0x00000007112b7c11 */ /* 0x000fe2000f8e08ff */
[----:B------:R-:W-:Y:S01]  /*2460*/  HGMMA.64x64x16.F32 R56, R96, gdesc[UR8].tnspB, R56 ;  /* 0x40e0000860387df0 */ /* 0x000fe20008700838 */
[----:B------:R-:W-:Y:S01]  /*2470*/  UMOV UR10, UR8 ;  /* 0x00000008000a7c82 */ /* 0x000fe20008000000 */
[----:B------:R-:W-:Y:S02]  /*2480*/  UMOV UR11, 0x40000040 ;  /* 0x40000040000b7882 */ /* 0x000fe40000000000 */
[----:B------:R-:W-:Y:S01]  /*2490*/  HGMMA.64x64x16.F32 R56, R100, gdesc[UR8].tnspB, R56, gsb0 ;  /* 0x40e0000864387df0 */ /* 0x000fe20008000838 */
[----:B------:R-:W-:Y:S06]  /*24a0*/  BAR.SYNC.DEFER_BLOCKING 0x0 ;  /* 0x0000000000007b1d */ /* 0x000fec0000010000 */
[----:B------:R-:W-:Y:S01]  /*24b0*/  @!PT LDS RZ, [RZ] ;  /* 0x00000000fffff984 */ /* 0x000fe20000000800 */
[----:B------:R-:W-:Y:S01]  /*24c0*/  @!PT LDS RZ, [RZ] ;  /* 0x00000000fffff984 */ /* 0x000fe20000000800 */
[----:B------:R-:W-:Y:S01]  /*24d0*/  @!PT LDS RZ, [RZ] ;  /* 0x00000000fffff984 */ /* 0x000fe20000000800 */
[----:B------:R1:W-:Y:S04]  /*24e0*/  LDGSTS.E.BYPASS.128 [R41], desc[UR14][R26.64], !P0 ;  /* 0x000000001a297fae */ /* 0x0003e8000c101c4e */
[----:B------:R2:W-:Y:S04]  /*24f0*/  LDGSTS.E.BYPASS.128 [R43], desc[UR14][R28.64], !P0 ;  /* 0x000000001c2b7fae */ /* 0x0005e8000c101c4e */
[----:B------:R-:W0:Y:S04]  /*2500*/  LDGDEPBAR ;  /* 0x00000000000079af */ /* 0x000e280000000000 */
[----:B------:R2:W-:Y:S01]  /*2510*/  LDGSTS.E.BYPASS.128 [R41+0x8000], desc[UR14][R30.64], !P0 ;  /* 0x080000001e297fae */ /* 0x0005e2000c101c4e */
[----:B-1----:R-:W-:Y:S01]  /*2520*/  MOV R27, R21 ;  /* 0x00000015001b7202 */ /* 0x002fe20000000f00 */
[----:B------:R-:W-:-:S02]  /*2530*/  IMAD.MOV.U32 R26, RZ, RZ, R104 ;  /* 0x000000ffff1a7224 */ /* 0x000fc400078e0068 */
[----:B------:R2:W-:Y:S01]  /*2540*/  LDGSTS.E.BYPASS.128 [R43+0x8000], desc[UR14][R24.64], !P0 ;  /* 0x08000000182b7fae */ /* 0x0005e2000c101c4e */
[----:B------:R-:W-:Y:S01]  /*2550*/  ISETP.GE.U32.AND P0, PT, R19, 0xfc0, PT ;  /* 0x00000fc01300780c */ /* 0x000fe20003f06070 */
[----:B------:R-:W-:Y:S02]  /*2560*/  IMAD.WIDE R26, R13, 0x80, R26 ;  /* 0x000000800d1a7825 */ /* 0x000fe400078e021a */
[----:B------:R-:W0:Y:S02]  /*2570*/  LDGDEPBAR ;  /* 0x00000000000079af */ /* 0x000e240000000000 */
[----:B------:R-:W-:Y:S01]  /*2580*/  IMAD.MOV.U32 R104, RZ, RZ, R26 ;  /* 0x000000ffff687224 */ /* 0x000fe200078e001a */
[----:B------:R-:W-:-:S07]  /*2590*/  MOV R21, R27 ;  /* 0x0000001b00157202 */ /* 0x000fce0000000f00 */
[----:B--2---:R-:W-:Y:S05]  /*25a0*/  @!P0 BRA `(.L_x_0) ;  /* 0xffffffe800e08947 */ /* 0x004fea000383ffff */
[----:B------:R-:W-:Y:S02]  /*25b0*/  WARPGROUP.DEPBAR.LE gsb0, 0x0 ;  /* 0x00008000000079c5 */ /* 0x000fe40000010000 */
[----:B------:R-:W-:Y:S01]  /*25c0*/  FMUL R17, R56, 0.25 ;  /* 0x3e80000038117820 */ /* 0x000fe20000400000 */
[C---:B------:R-:W-:Y:S01]  /*25d0*/  FMUL R18, R105.reuse, 8388608 ;  /* 0x4b00000069127820 */ /* 0x040fe20000400000 */
[C---:B------:R-:W-:Y:S01]  /*25e0*/  FSETP.GT.AND P2, PT, |R105|.reuse, 8.50705917302346158658e+37, PT ;  /* 0x7e8000006900780b */ /* 0x040fe20003f44200 */
[C---:B------:R-:W-:Y:S01]  /*25f0*/  FMUL R15, R112.reuse, 8388608 ;  /* 0x4b000000700f7820 */ /* 0x040fe20000400000 */
[----:B------:R-:W-:Y:S01]  /*2600*/  FSETP.GEU.AND P4, PT, R105, 1.175494350822287508e-38, PT ;  /* 0x008000006900780b */ /* 0x000fe20003f8e000 */
[----:B------:R-:W-:Y:S01]  /*2610*/  FMUL R19, R112, 0.25 ;  /* 0x3e80000070137820 */ /* 0x000fe20000400000 */
[----:B------:R-:W-:Y:S01]  /*2620*/  FSEL R56, R17, R56, P2 ;  /* 0x0000003811387208 */ /* 0x000fe20001000000 */
[----:B------:R-:W-:Y:S01]  /*2630*/  FMUL R17, R64, 0.25 ;  /* 0x3e80000040117820 */ /* 0x000fe20000400000 */
[----:B------:R-:W-:Y:S01]  /*2640*/  FSEL R13, R18, R105, !P4 ;  /* 0x00000069120d7208 */ /* 0x000fe20006000000 */
[----:B------:R-:W-:Y:S01]  /*2650*/  FMUL R18, R61, 0.25 ;  /* 0x3e8000003d127820 */ /* 0x000fe20000400000 */
[----:B------:R-:W-:Y:S01]  /*2660*/  LOP3.LUT R11, R16, 0x3f8, R11, 0xf8, !PT ;  /* 0x000003f8100b7812 */ /* 0x000fe200078ef80b */
[----:B------:R-:W-:Y:S01]  /*2670*/  FMUL R16, R57, 0.25 ;  /* 0x3e80000039107820 */ /* 0x000fe20000400000 */
[----:B------:R-:W-:Y:S01]  /*2680*/  FSEL R64, R17, R64, P2 ;  /* 0x0000004011407208 */ /* 0x000fe20001000000 */
[----:B------:R-:W-:Y:S01]  /*2690*/  FMUL R17, R68, 0.25 ;  /* 0x3e80000044117820 */ /* 0x000fe20000400000 */
[----:B------:R-:W-:Y:S01]  /*26a0*/  FSEL R61, R18, R61, P2 ;  /* 0x0000003d123d7208 */ /* 0x000fe20001000000 */
[----:B------:R-:W-:Y:S01]  /*26b0*/  FMUL R18, R69, 0.25 ;  /* 0x3e80000045127820 */ /* 0x000fe20000400000 */
[----:B------:R-:W-:Y:S01]  /*26c0*/  FSEL R57, R16, R57, P2 ;  /* 0x0000003910397208 */ /* 0x000fe20001000000 */
[----:B------:R-:W-:Y:S01]  /*26d0*/  FMUL R16, R65, 0.25 ;  /* 0x3e80000041107820 */ /* 0x000fe20000400000 */
[C---:B------:R-:W-:Y:S01]  /*26e0*/  FSETP.GEU.AND P5, PT, R112.reuse, 1.175494350822287508e-38, PT ;  /* 0x008000007000780b */ /* 0x040fe20003fae000 */
[----:B------:R-:W-:Y:S01]  /*26f0*/  FMUL R20, R105, 0.25 ;  /* 0x3e80000069147820 */ /* 0x000fe20000400000 */
[----:B------:R-:W-:Y:S01]  /*2700*/  FSETP.GT.AND P3, PT, |R112|, 8.50705917302346158658e+37, PT ;  /* 0x7e8000007000780b */ /* 0x000fe20003f64200 */
[----:B------:R-:W-:Y:S01]  /*2710*/  FMUL R24, R83, 0.25 ;  /* 0x3e80000053187820 */ /* 0x000fe20000400000 */
[----:B------:R-:W-:Y:S01]  /*2720*/  FSEL R68, R17, R68, P2 ;  /* 0x0000004411447208 */ /* 0x000fe20001000000 */
[----:B------:R-:W-:Y:S01]  /*2730*/  FMUL R17, R76, 0.25 ;  /* 0x3e8000004c117820 */ /* 0x000fe20000400000 */
[----:B------:R-:W-:Y:S01]  /*2740*/  FSEL R69, R18, R69, P2 ;  /* 0x0000004512457208 */ /* 0x000fe20001000000 */
[----:B------:R-:W-:Y:S01]  /*2750*/  FMUL R18, R81, 0.25 ;  /* 0x3e80000051127820 */ /* 0x000fe20000400000 */
[----:B------:R-:W-:Y:S01]  /*2760*/  FSEL R65, R16, R65, P2 ;  /* 0x0000004110417208 */ /* 0x000fe20001000000 */
[----:B------:R-:W-:Y:S01]  /*2770*/  FMUL R16, R73, 0.25 ;  /* 0x3e80000049107820 */ /* 0x000fe20000400000 */
[----:B------:R-:W-:Y:S01]  /*2780*/  FSETP.GEU.AND P0, PT, |R112|, 1.175494350822287508e-38, PT ;  /* 0x008000007000780b */ /* 0x000fe20003f0e200 */
[----:B------:R-:W-:Y:S01]  /*2790*/  FMUL R21, R82, 0.25 ;  /* 0x3e80000052157820 */ /* 0x000fe20000400000 */
[-C--:B------:R-:W-:Y:S01]  /*27a0*/  FSEL R15, R15, R112.reuse, !P5 ;  /* 0x000000700f0f7208 */ /* 0x080fe20006800000 */
[----:B------:R-:W-:Y:S01]  /*27b0*/  FMUL R26, R87, 0.25 ;  /* 0x3e800000571a7820 */ /* 0x000fe20000400000 */
[----:B------:R-:W-:Y:S01]  /*27c0*/  FSEL R112, R19, R112, P3 ;  /* 0x0000007013707208 */ /* 0x000fe20001800000 */
        /* <DEDUP_REMOVED lines=30> */
[----:B------:R-:W-:Y:S01]  /*29b0*/  VIADD R16, R13, 0xc0cafb0d ;  /* 0xc0cafb0d0d107836 */ /* 0x000fe20000000000 */
[----:B------:R-:W-:Y:S01]  /*29c0*/  FSEL R62, R19, R62, P3 ;  /* 0x0000003e133e7208 */ /* 0x000fe20001800000 */
[----:B------:R-:W-:Y:S01]  /*29d0*/  FMUL R19, R70, 0.25 ;  /* 0x3e80000046137820 */ /* 0x000fe20000400000 */
[----:B------:R-:W-:Y:S01]  /*29e0*/  FSEL R74, R17, R74, P3 ;  /* 0x0000004a114a7208 */ /* 0x000fe20001800000 */
[----:B------:R-:W-:-:S04]  /*29f0*/  DEPBAR.LE SB0, 0x0 ;  /* 0x000080000000791a */ /* 0x000fc80000000000 */
[----:B------:R-:W-:Y:S01]  /*2a00*/  IADD3 R17, R15, -0x3f3504f3, RZ ;  /* 0xc0cafb0d0f117810 */ /* 0x000fe20007ffe0ff */
[----:B------:R-:W-:Y:S01]  /*2a10*/  @!P0 FMUL R112, R112, 16777216 ;  /* 0x4b80000070708820 */ /* 0x000fe20000400000 */
[----:B------:R-:W-:Y:S01]  /*2a20*/  FSEL R75, R18, R75, P3 ;  /* 0x0000004b124b7208 */ /* 0x000fe20001800000 */
[----:B------:R-:W-:Y:S01]  /*2a30*/  @!P0 FMUL R58, R58, 16777216 ;  /* 0x4b8000003a3a8820 */ /* 0x000fe20000400000 */
[----:B------:R-:W-:Y:S01]  /*2a40*/  LOP3.LUT R18, R16, 0xff800000, RZ, 0xc0, !PT ;  /* 0xff80000010127812 */ /* 0x000fe200078ec0ff */
[----:B------:R-:W-:Y:S01]  /*2a50*/  @!P0 FMUL R59, R59, 16777216 ;  /* 0x4b8000003b3b8820 */ /* 0x000fe20000400000 */
[----:B------:R-:W-:Y:S01]  /*2a60*/  FSETP.GEU.AND P1, PT, |R105|, 1.175494350822287508e-38, PT ;  /* 0x008000006900780b */ /* 0x000fe20003f2e200 */
[----:B------:R-:W-:Y:S01]  /*2a70*/  @!P0 FMUL R62, R62, 16777216 ;  /* 0x4b8000003e3e8820 */ /* 0x000fe20000400000 */
[----:B------:R-:W-:Y:S01]  /*2a80*/  FSEL R105, R20, R105, P2 ;  /* 0x0000006914697208 */ /* 0x000fe20001000000 */
[----:B------:R-:W-:Y:S01]  /*2a90*/  FMUL R20, R79, 0.25 ;  /* 0x3e8000004f147820 */ /* 0x000fe20000400000 */
[----:B------:R-:W-:Y:S01]  /*2aa0*/  FSEL R70, R19, R70, P3 ;  /* 0x0000004613467208 */ /* 0x000fe20001800000 */
[----:B------:R-:W-:Y:S01]  /*2ab0*/  FMUL R19, R78, 0.25 ;  /* 0x3e8000004e137820 */ /* 0x000fe20000400000 */
[----:B------:R-:W-:Y:S01]  /*2ac0*/  LOP3.LUT R22, R17, 0xff800000, RZ, 0xc0, !PT ;  /* 0xff80000011167812 */ /* 0x000fe200078ec0ff */
[----:B------:R-:W-:Y:S01]  /*2ad0*/  @!P0 FMUL R63, R63, 16777216 ;  /* 0x4b8000003f3f8820 */ /* 0x000fe20000400000 */
[----:B------:R-:W-:Y:S01]  /*2ae0*/  IADD3 R16, R13, -R18, RZ ;  /* 0x800000120d107210 */ /* 0x000fe20007ffe0ff */
[----:B------:R-:W-:Y:S01]  /*2af0*/  @!P0 FMUL R66, R66, 16777216 ;  /* 0x4b80000042428820 */ /* 0x000fe20000400000 */
[----:B------:R-:W-:Y:S01]  /*2b00*/  IADD3 R17, R15, -R22, RZ ;  /* 0x800000160f117210 */ /* 0x000fe20007ffe0ff */
[----:B------:R-:W-:Y:S01]  /*2b10*/  @!P0 FMUL R67, R67, 16777216 ;  /* 0x4b80000043438820 */ /* 0x000fe20000400000 */
[----:B------:R-:W-:Y:S01]  /*2b20*/  FSEL R78, R19, R78, P3 ;  /* 0x0000004e134e7208 */ /* 0x000fe20001800000 */
[----:B------:R-:W-:Y:S01]  /*2b30*/  FADD R19, R16, -1 ;  /* 0xbf80000010137421 */ /* 0x000fe20000000000 */
[----:B------:R-:W-:Y:S01]  /*2b40*/  FSEL R79, R20, R79, P3 ;  /* 0x0000004f144f7208 */ /* 0x000fe20001800000 */
[----:B------:R-:W-:-:S02]  /*2b50*/  IMAD.MOV.U32 R20, RZ, RZ, 0x3dc6b27f ;  /* 0x3dc6b27fff147424 */ /* 0x000fc400078e00ff */
[----:B------:R-:W-:Y:S01]  /*2b60*/  FADD R23, R17, -1 ;  /* 0xbf80000011177421 */ /* 0x000fe20000000000 */
[----:B------:R-:W-:Y:S01]  /*2b70*/  FSEL R83, R24, R83, P3 ;  /* 0x0000005318537208 */ /* 0x000fe20001800000 */
[----:B------:R-:W-:Y:S01]  /*2b80*/  FMUL R17, R86, 0.25 ;  /* 0x3e80000056117820 */ /* 0x000fe20000400000 */
[-C--:B------:R-:W-:Y:S01]  /*2b90*/  FFMA.FTZ R16, R19, R20.reuse, -0.16845393180847167969 ;  /* 0xbe2c7f3013107423 */ /* 0x080fe20000010014 */
[----:B------:R-:W-:Y:S01]  /*2ba0*/  FFMA.FTZ R20, R23, R20, -0.16845393180847167969 ;  /* 0xbe2c7f3017147423 */ /* 0x000fe20000010014 */
[----:B------:R-:W-:Y:S01]  /*2bb0*/  SHF.L.U32 R25, R2, 0x6, RZ ;  /* 0x0000000602197819 */ /* 0x000fe200000006ff */
[----:B------:R-:W-:Y:S01]  /*2bc0*/  @!P0 FMUL R70, R70, 16777216 ;  /* 0x4b80000046468820 */ /* 0x000fe20000400000 */
[----:B------:R-:W-:Y:S01]  /*2bd0*/  FFMA.FTZ R16, R19, R16, 0.1716887056827545166 ;  /* 0x3e2fcf2a13107423 */ /* 0x000fe20000010010 */
[----:B------:R-:W-:Y:S01]  /*2be0*/  FFMA.FTZ R20, R23, R20, 0.1716887056827545166 ;  /* 0x3e2fcf2a17147423 */ /* 0x000fe20000010014 */
[----:B------:R-:W-:Y:S01]  /*2bf0*/  FSEL R86, R17, R86, P3 ;  /* 0x0000005611567208 */ /* 0x000fe20001800000 */
[----:B------:R-:W-:Y:S01]  /*2c00*/  @!P0 FMUL R71, R71, 16777216 ;  /* 0x4b80000047478820 */ /* 0x000fe20000400000 */
[----:B------:R-:W-:Y:S01]  /*2c10*/  FFMA.FTZ R16, R19, R16, -0.17900948226451873779 ;  /* 0xbe374e4313107423 */ /* 0x000fe20000010010 */
[----:B------:R-:W-:Y:S01]  /*2c20*/  FFMA.FTZ R20, R23, R20, -0.17900948226451873779 ;  /* 0xbe374e4317147423 */ /* 0x000fe20000010014 */
[----:B------:R-:W-:Y:S01]  /*2c30*/  FSEL R82, R21, R82, P3 ;  /* 0x0000005215527208 */ /* 0x000fe20001800000 */
[----:B------:R-:W-:Y:S01]  /*2c40*/  @!P0 FMUL R74, R74, 16777216 ;  /* 0x4b8000004a4a8820 */ /* 0x000fe20000400000 */
[----:B------:R-:W-:Y:S01]  /*2c50*/  FFMA.FTZ R16, R19, R16, 0.20512372255325317383 ;  /* 0x3e520bf413107423 */ /* 0x000fe20000010010 */
[----:B------:R-:W-:Y:S01]  /*2c60*/  FFMA.FTZ R20, R23, R20, 0.20512372255325317383 ;  /* 0x3e520bf417147423 */ /* 0x000fe20000010014 */
[----:B------:R-:W-:Y:S01]  /*2c70*/  SHF.R.U32.HI R17, RZ, 0x1, R2 ;  /* 0x00000001ff117819 */ /* 0x000fe20000011602 */
[----:B------:R-:W-:Y:S01]  /*2c80*/  @!P0 FMUL R75, R75, 16777216 ;  /* 0x4b8000004b4b8820 */ /* 0x000fe20000400000 */
[----:B------:R-:W-:Y:S01]  /*2c90*/  FFMA.FTZ R16, R19, R16, -0.24046532809734344482 ;  /* 0xbe763c8b13107423 */ /* 0x000fe20000010010 */
[----:B------:R-:W-:Y:S01]  /*2ca0*/  FFMA.FTZ R20, R23, R20, -0.24046532809734344482 ;  /* 0xbe763c8b17147423 */ /* 0x000fe20000010014 */
[----:B------:R-:W-:Y:S01]  /*2cb0*/  LOP3.LUT R28, R25, 0x3c0, RZ, 0xc0, !PT ;  /* 0x000003c0191c7812 */ /* 0x000fe200078ec0ff */
[----:B------:R-:W-:Y:S01]  /*2cc0*/  @!P0 FMUL R78, R78, 16777216 ;  /* 0x4b8000004e4e8820 */ /* 0x000fe20000400000 */
[----:B------:R-:W-:Y:S01]  /*2cd0*/  FFMA.FTZ R16, R19, R16, 0.28857114911079406738 ;  /* 0x3e93bf9913107423 */ /* 0x000fe20000010010 */
[----:B------:R-:W-:Y:S01]  /*2ce0*/  FFMA.FTZ R24, R23, R20, 0.28857114911079406738 ;  /* 0x3e93bf9917187423 */ /* 0x000fe20000010014 */
[----:B------:R-:W-:Y:S01]  /*2cf0*/  FSEL R87, R26, R87, P3 ;  /* 0x000000571a577208 */ /* 0x000fe20001800000 */
[----:B------:R-:W-:Y:S01]  /*2d00*/  @!P0 FMUL R79, R79, 16777216 ;  /* 0x4b8000004f4f8820 */ /* 0x000fe20000400000 */
[----:B------:R-:W-:Y:S01]  /*2d10*/  FFMA.FTZ R20, R19, R16, -0.36067417263984680176 ;  /* 0xbeb8aa4913147423 */ /* 0x000fe20000010010 */
[----:B------:R-:W-:Y:S01]  /*2d20*/  FFMA.FTZ R24, R23, R24, -0.36067417263984680176 ;  /* 0xbeb8aa4917187423 */ /* 0x000fe20000010018 */
[----:B------:R-:W-:Y:S01]  /*2d30*/  SHF.L.U32 R21, R2, 0x1, RZ ;  /* 0x0000000102157819 */ /* 0x000fe200000006ff */
[----:B------:R-:W-:Y:S01]  /*2d40*/  @!P0 FMUL R82, R82, 16777216 ;  /* 0x4b80000052528820 */ /* 0x000fe20000400000 */
[----:B------:R-:W-:Y:S01]  /*2d50*/  FFMA.FTZ R20, R19, R20, 0.48089820146560668945 ;  /* 0x3ef6384a13147423 */ /* 0x000fe20000010014 */
[----:B------:R-:W-:Y:S01]  /*2d60*/  FFMA.FTZ R24, R23, R24, 0.48089820146560668945 ;  /* 0x3ef6384a17187423 */ /* 0x000fe20000010018 */
[----:B------:R-:W-:Y:S01]  /*2d70*/  ISETP.GE.U32.AND P3, PT, R15, 0x7f800000, PT ;  /* 0x7f8000000f00780c */ /* 0x000fe20003f66070 */
[----:B------:R-:W-:Y:S01]  /*2d80*/  @!P0 FMUL R83, R83, 16777216 ;  /* 0x4b80000053538820 */ /* 0x000fe20000400000 */
[----:B------:R-:W-:Y:S01]  /*2d90*/  FFMA.FTZ R20, R19, R20, -0.72134751081466674805 ;  /* 0xbf38aa3b13147423 */ /* 0x000fe20000010014 */
[----:B------:R-:W-:Y:S01]  /*2da0*/  ISETP.GE.U32.AND P2, PT, R13, 0x7f800000, PT ;  /* 0x7f8000000d00780c */ /* 0x000fe20003f46070 */
[----:B------:R-:W-:Y:S01]  /*2db0*/  FFMA.FTZ R24, R23, R24, -0.72134751081466674805 ;  /* 0xbf38aa3b17187423 */ /* 0x000fe20000010018 */
[----:B------:R-:W-:Y:S01]  /*2dc0*/  LOP3.LUT R28, R28, 0x8, R17, 0xf8, !PT ;  /* 0x000000081c1c7812 */ /* 0x000fe200078ef811 */
[----:B------:R-:W-:Y:S01]  /*2dd0*/  FMUL R20, R19, R20 ;  /* 0x0000001413147220 */ /* 0x000fe20000400000 */
[----:B------:R-:W-:Y:S01]  /*2de0*/  LOP3.LUT R26, R2, 0x1c, RZ, 0xc0, !PT ;  /* 0x0000001c021a7812 */ /* 0x000fe200078ec0ff */
[----:B------:R-:W-:Y:S01]  /*2df0*/  FMUL R24, R23, R24 ;  /* 0x0000001817187220 */ /* 0x000fe20000400000 */
[----:B------:R-:W-:Y:S01]  /*2e00*/  LOP3.LUT R21, R21, 0xc0, RZ, 0xc0, !PT ;  /* 0x000000c015157812 */ /* 0x000fe200078ec0ff */
[----:B------:R-:W-:Y:S01]  /*2e10*/  FMUL R20, R19, R20 ;  /* 0x0000001413147220 */ /* 0x000fe20000400000 */
[----:B------:R-:W-:Y:S01]  /*2e20*/  FSEL R16, RZ, -23, P4 ;  /* 0xc1b80000ff107808 */ /* 0x000fe20002000000 */
[----:B------:R-:W-:Y:S01]  /*2e30*/  FMUL R24, R23, R24 ;  /* 0x0000001817187220 */ /* 0x000fe20000400000 */
[----:B------:R-:W-:Y:S01]  /*2e40*/  I2FP.F32.S32 R17, R18 ;  /* 0x0000001200117245 */ /* 0x000fe20000201400 */
[----:B------:R-:W-:Y:S01]  /*2e50*/  FFMA.FTZ R19, R19, 1.4426950216293334961, R20 ;  /* 0x3fb8aa3b13137823 */ /* 0x000fe20000010014 */
[----:B------:R-:W-:Y:S01]  /*2e60*/  IADD3 R25, R26, UR4, R21 ;  /* 0x000000041a197c10 */ /* 0x000fe2000fffe015 */
[----:B------:R-:W-:Y:S01]  /*2e70*/  FFMA.FTZ R24, R23, 1.4426950216293334961, R24 ;  /* 0x3fb8aa3b17187823 */ /* 0x000fe20000010018 */
[----:B------:R-:W-:Y:S01]  /*2e80*/  FSEL R21, RZ, -23, P5 ;  /* 0xc1b80000ff157808 */ /* 0x000fe20002800000 */
[----:B------:R-:W-:Y:S01]  /*2e90*/  FFMA.FTZ R16, R17, 1.1920928955078125e-07, R16 ;  /* 0x3400000011107823 */ /* 0x000fe20000010010 */
[----:B------:R-:W-:Y:S01]  /*2ea0*/  I2FP.F32.S32 R22, R22 ;  /* 0x0000001600167245 */ /* 0x000fe20000201400 */
[----:B------:R-:W-:Y:S01]  /*2eb0*/  @P2 IMAD.MOV.U32 R18, RZ, RZ, 0x7f800000 ;  /* 0x7f800000ff122424 */ /* 0x000fe200078e00ff */
[C---:B------:R-:W-:Y:S01]  /*2ec0*/  FSETP.NEU.AND P4, PT, R13.reuse, RZ, PT ;  /* 0x000000ff0d00720b */ /* 0x040fe20003f8d000 */
[----:B------:R-:W-:Y:S01]  /*2ed0*/  FADD R19, R16, R19 ;  /* 0x0000001310137221 */ /* 0x000fe20000000000 */
[----:B------:R-:W-:Y:S01]  /*2ee0*/  @P3 MOV R16, 0x7f800000 ;  /* 0x7f80000000103802 */ /* 0x000fe20000000f00 */
[----:B------:R-:W-:Y:S01]  /*2ef0*/  FFMA.FTZ R21, R22, 1.1920928955078125e-07, R21 ;  /* 0x3400000016157823 */ /* 0x000fe20000010015 */
[----:B------:R-:W-:Y:S01]  /*2f00*/  @P2 FFMA.FTZ R19, R13, R18, +INF ;  /* 0x7f8000000d132423 */ /* 0x000fe20000010012 */
[----:B------:R-:W-:Y:S01]  /*2f10*/  FSETP.NEU.AND P2, PT, R15, RZ, PT ;  /* 0x000000ff0f00720b */ /* 0x000fe20003f4d000 */
[----:B------:R-:W-:Y:S01]  /*2f20*/  @!P0 FMUL R86, R86, 16777216 ;  /* 0x4b80000056568820 */ /* 0x000fe20000400000 */
[----:B------:R-:W-:Y:S01]  /*2f30*/  FADD R21, R21, R24 ;  /* 0x0000001815157221 */ /* 0x000fe20000000000 */
[----:B------:R-:W-:Y:S01]  /*2f40*/  @P3 FFMA.FTZ R21, R15, R16, +INF ;  /* 0x7f8000000f153423 */ /* 0x000fe20000010010 */
[----:B------:R-:W-:Y:S01]  /*2f50*/  FSEL R19, R19, -INF , P4 ;  /* 0xff80000013137808 */ /* 0x000fe20002000000 */
[----:B------:R-:W-:Y:S01]  /*2f60*/  @!P0 FMUL R87, R87, 16777216 ;  /* 0x4b80000057578820 */ /* 0x000fe20000400000 */
[----:B------:R-:W-:Y:S01]  /*2f70*/  SHF.L.U32 R17, R2, 0x5, RZ ;  /* 0x0000000502117819 */ /* 0x000fe200000006ff */
[----:B------:R-:W-:Y:S01]  /*2f80*/  @!P1 FMUL R105, R105, 16777216 ;  /* 0x4b80000069699820 */ /* 0x000fe20000400000 */
[----:B------:R-:W-:Y:S01]  /*2f90*/  FSEL R21, R21, -INF , P2 ;  /* 0xff80000015157808 */ /* 0x000fe20001000000 */
[----:B------:R-:W-:Y:S01]  /*2fa0*/  FADD R19, R106, R19 ;  /* 0x000000136a137221 */ /* 0x000fe20000000000 */
[----:B------:R-:W-:Y:S01]  /*2fb0*/  LEA R18, R14, R25, 0x1 ;  /* 0x000000190e127211 */ /* 0x000fe200078e08ff */
[----:B------:R-:W-:Y:S01]  /*2fc0*/  BAR.SYNC.DEFER_BLOCKING 0x0 ;  /* 0x0000000000007b1d */ /* 0x000fe20000010000 */
[----:B------:R-:W-:Y:S01]  /*2fd0*/  LOP3.LUT R23, R28, 0xc00, R17, 0xf8, !PT ;  /* 0x00000c001c177812 */ /* 0x000fe200078ef811 */
[----:B------:R-:W-:Y:S01]  /*2fe0*/  FADD R21, R52, R21 ;  /* 0x0000001534157221 */ /* 0x000fe20000000000 */
[----:B------:R-:W-:Y:S01]  /*2ff0*/  LOP3.LUT R5, R5, 0x7f, R2, 0xf8, !PT ;  /* 0x0000007f05057812 */ /* 0x000fe200078ef802 */
[----:B------:R-:W-:Y:S01]  /*3000*/  @!P1 FMUL R56, R56, 16777216 ;  /* 0x4b80000038389820 */ /* 0x000fe20000400000 */
[----:B------:R-:W-:-:S03]  /*3010*/  LOP3.LUT R2, R2, 0x7f, RZ, 0xc0, !PT ;  /* 0x0000007f02027812 */ /* 0x000fc600078ec0ff */
[----:B------:R-:W1:Y:S01]  /*3020*/  LDC.64 R16, c[0x0][0x230] ;  /* 0x00008c00ff107b82 */ /* 0x000e620000000a00 */
[----:B------:R-:W-:Y:S01]  /*3030*/  SHF.L.U32 R13, R0, 0x5, RZ ;  /* 0x00000005000d7819 */ /* 0x000fe200000006ff */
[----:B------:R-:W2:Y:S01]  /*3040*/  MUFU.RCP R112, R112 ;  /* 0x0000007000707308 */ /* 0x000ea20000001000 */
[----:B------:R-:W-:Y:S01]  /*3050*/  LEA R2, R2, UR4, 0x2 ;  /* 0x0000000402027c11 */ /* 0x000fe2000f8e10ff */
[C---:B------:R-:W-:Y:S01]  /*3060*/  IMAD R23, R14.reuse, 0x20, R23 ;  /* 0x000000200e177824 */ /* 0x040fe200078e0217 */
[----:B------:R-:W-:Y:S01]  /*3070*/  ISETP.NE.AND P0, PT, R14, RZ, PT ;  /* 0x000000ff0e00720c */ /* 0x000fe20003f05270 */
[----:B------:R-:W-:Y:S01]  /*3080*/  @!P1 FMUL R57, R57, 16777216 ;  /* 0x4b80000039399820 */ /* 0x000fe20000400000 */
[----:B------:R-:W-:Y:S01]  /*3090*/  SHF.R.U32.HI R0, RZ, 0x2, R11 ;  /* 0x00000002ff007819 */ /* 0x000fe2000001160b */
[----:B------:R-:W-:Y:S01]  /*30a0*/  @!P1 FMUL R60, R60, 16777216 ;  /* 0x4b8000003c3c9820 */ /* 0x000fe20000400000 */
[----:B------:R-:W-:Y:S01]  /*30b0*/  @!P1 FMUL R61, R61, 16777216 ;  /* 0x4b8000003d3d9820 */ /* 0x000fe20000400000 */
[----:B------:R-:W3:Y:S01]  /*30c0*/  MUFU.RCP R105, R105 ;  /* 0x0000006900697308 */ /* 0x000ee20000001000 */
[----:B------:R-:W-:Y:S01]  /*30d0*/  LOP3.LUT R0, R0, 0x1f0, RZ, 0xc0, !PT ;  /* 0x000001f000007812 */ /* 0x000fe200078ec0ff */
[----:B------:R-:W-:Y:S01]  /*30e0*/  @!P1 FMUL R64, R64, 16777216 ;  /* 0x4b80000040409820 */ /* 0x000fe20000400000 */
[----:B------:R-:W-:Y:S01]  /*30f0*/  @!P1 FMUL R65, R65, 16777216 ;  /* 0x4b80000041419820 */ /* 0x000fe20000400000 */
[----:B------:R-:W-:Y:S01]  /*3100*/  @!P1 FMUL R68, R68, 16777216 ;  /* 0x4b80000044449820 */ /* 0x000fe20000400000 */
[----:B------:R-:W-:Y:S01]  /*3110*/  @!P1 FMUL R69, R69, 16777216 ;  /* 0x4b80000045459820 */ /* 0x000fe20000400000 */
[----:B------:R-:W-:Y:S01]  /*3120*/  @!P1 FMUL R72, R72, 16777216 ;  /* 0x4b80000048489820 */ /* 0x000fe20000400000 */
[----:B------:R-:W-:Y:S01]  /*3130*/  @!P1 FMUL R73, R73, 16777216 ;  /* 0x4b80000049499820 */ /* 0x000fe20000400000 */
[----:B------:R-:W-:Y:S01]  /*3140*/  STS [R18], R19 ;  /* 0x0000001312007388 */ /* 0x000fe20000000800 */
[----:B------:R-:W-:Y:S01]  /*3150*/  @!P1 FMUL R76, R76, 16777216 ;  /* 0x4b8000004c4c9820 */ /* 0x000fe20000400000 */
[----:B------:R-:W-:Y:S01]  /*3160*/  @!P1 FMUL R77, R77, 16777216 ;  /* 0x4b8000004d4d9820 */ /* 0x000fe20000400000 */
[----:B------:R-:W-:Y:S01]  /*3170*/  @!P1 FMUL R80, R80, 16777216 ;  /* 0x4b80000050509820 */ /* 0x000fe20000400000 */
[----:B------:R-:W-:Y:S01]  /*3180*/  STS [R18+0x20], R21 ;  /* 0x0000201512007388 */ /* 0x000fe20000000800 */
[----:B------:R-:W-:Y:S01]  /*3190*/  @!P1 FMUL R81, R81, 16777216 ;  /* 0x4b80000051519820 */ /* 0x000fe20000400000 */
[----:B-1----:R-:W-:-:S04]  /*31a0*/  IMAD.WIDE.U32 R16, R13, 0x4, R16 ;  /* 0x000000040d107825 */ /* 0x002fc800078e0010 */
[----:B------:R-:W-:Y:S01]  /*31b0*/  @!P1 FMUL R84, R84, 16777216 ;  /* 0x4b80000054549820 */ /* 0x000fe20000400000 */
[----:B------:R-:W-:Y:S01]  /*31c0*/  BAR.SYNC.DEFER_BLOCKING 0x0 ;  /* 0x0000000000007b1d */ /* 0x000fe20000010000 */
[----:B------:R-:W-:Y:S01]  /*31d0*/  @!P1 FMUL R85, R85, 16777216 ;  /* 0x4b80000055559820 */ /* 0x000fe20000400000 */
[C---:B--2---:R-:W-:Y:S01]  /*31e0*/  FMUL R25, R112.reuse, R58 ;  /* 0x0000003a70197220 */ /* 0x044fe20000400000 */
[----:B------:R-:W-:Y:S01]  /*31f0*/  FMUL R26, R112, R59 ;  /* 0x0000003b701a7220 */ /* 0x000fe20000400000 */
[----:B------:R-:W-:-:S04]  /*3200*/  IMAD.WIDE R16, R5, 0x4, R16 ;  /* 0x0000000405107825 */ /* 0x000fc800078e0210 */
[C---:B---3--:R-:W-:Y:S01]  /*3210*/  FMUL R24, R105.reuse, R56 ;  /* 0x0000003869187220 */ /* 0x048fe20000400000 */
[C---:B------:R-:W-:Y:S01]  /*3220*/  FMUL R57, R105.reuse, R57 ;  /* 0x0000003969397220 */ /* 0x040fe20000400000 */
        /* <DEDUP_REMOVED lines=17> */
[----:B------:R1:W2:Y:S01]  /*3340*/  LDS R13, [R2] ;  /* 0x00000000020d7984 */ /* 0x0002a20000000800 */
[C---:B------:R-:W-:Y:S01]  /*3350*/  FMUL R77, R105.reuse, R77 ;  /* 0x0000004d694d7220 */ /* 0x040fe20000400000 */
[C---:B------:R-:W-:Y:S01]  /*3360*/  FMUL R35, R112.reuse, R78 ;  /* 0x0000004e70237220 */ /* 0x040fe20000400000 */
[C---:B------:R-:W-:Y:S01]  /*3370*/  FMUL R36, R112.reuse, R79 ;  /* 0x0000004f70247220 */ /* 0x040fe20000400000 */
[C---:B------:R-:W-:Y:S01]  /*3380*/  FMUL R37, R112.reuse, R82 ;  /* 0x0000005270257220 */ /* 0x040fe20000400000 */
[C---:B------:R-:W-:Y:S01]  /*3390*/  FMUL R38, R112.reuse, R83 ;  /* 0x0000005370267220 */ /* 0x040fe20000400000 */
[C---:B------:R-:W-:Y:S01]  /*33a0*/  FMUL R39, R112.reuse, R86 ;  /* 0x0000005670277220 */ /* 0x040fe20000400000 */
[----:B------:R-:W-:Y:S01]  /*33b0*/  FMUL R80, R105, R80 ;  /* 0x0000005069507220 */ /* 0x000fe20000400000 */
[----:B-1----:R-:W-:Y:S01]  /*33c0*/  LOP3.LUT R2, R11, 0x800, RZ, 0xfc, !PT ;  /* 0x000008000b027812 */ /* 0x002fe200078efcff */
[C---:B------:R-:W-:Y:S01]  /*33d0*/  FMUL R81, R105.reuse, R81 ;  /* 0x0000005169517220 */ /* 0x040fe20000400000 */
[C---:B------:R-:W-:Y:S01]  /*33e0*/  FMUL R84, R105.reuse, R84 ;  /* 0x0000005469547220 */ /* 0x040fe20000400000 */
[----:B------:R-:W-:Y:S01]  /*33f0*/  FMUL R85, R105, R85 ;  /* 0x0000005569557220 */ /* 0x000fe20000400000 */
[----:B------:R-:W-:Y:S01]  /*3400*/  SHF.R.U32.HI R5, RZ, 0x2, R2 ;  /* 0x00000002ff057819 */ /* 0x000fe20000011602 */
[----:B------:R-:W-:Y:S01]  /*3410*/  FMUL R112, R112, R87 ;  /* 0x0000005770707220 */ /* 0x000fe20000400000 */
[----:B------:R-:W-:Y:S01]  /*3420*/  IADD3 R2, R0, UR4, RZ ;  /* 0x0000000400027c10 */ /* 0x000fe2000fffe0ff */
[----:B------:R-:W-:Y:S01]  /*3430*/  ULDC UR5, c[0x0][0x26c] ;  /* 0x00009b0000057ab9 */ /* 0x000fe20000000800 */
[----:B------:R-:W-:Y:S01]  /*3440*/  SHF.R.U32.HI R0, RZ, 0x2, R23 ;  /* 0x00000002ff007819 */ /* 0x000fe20000011617 */
[----:B------:R-:W-:Y:S01]  /*3450*/  ULDC.64 UR6, c[0x0][0x238] ;  /* 0x00008e0000067ab9 */ /* 0x000fe20000000a00 */
[----:B------:R-:W-:-:S02]  /*3460*/  F2FP.F16.F32.PACK_AB R25, R26, R25 ;  /* 0x000000191a19723e */ /* 0x000fc400000000ff */
[----:B------:R-:W-:Y:S02]  /*3470*/  LOP3.LUT R0, R0, 0x7f0, RZ, 0xc0, !PT ;  /* 0x000007f000007812 */ /* 0x000fe400078ec0ff */
[----:B------:R-:W-:Y:S02]  /*3480*/  F2FP.F16.F32.PACK_AB R24, R57, R24 ;  /* 0x000000183918723e */ /* 0x000fe400000000ff */
[----:B------:R-:W-:Y:S02]  /*3490*/  IADD3 R0, R0, UR4, RZ ;  /* 0x0000000400007c10 */ /* 0x000fe4000fffe0ff */
[----:B------:R-:W-:Y:S02]  /*34a0*/  F2FP.F16.F32.PACK_AB R26, R61, R60 ;  /* 0x0000003c3d1a723e */ /* 0x000fe400000000ff */
[----:B------:R-:W-:Y:S02]  /*34b0*/  LEA R0, R23, R0, 0x1 ;  /* 0x0000000017007211 */ /* 0x000fe400078e08ff */
[----:B------:R-:W-:-:S02]  /*34c0*/  F2FP.F16.F32.PACK_AB R27, R28, R27 ;  /* 0x0000001b1c1b723e */ /* 0x000fc400000000ff */
[----:B------:R-:W-:Y:S02]  /*34d0*/  F2FP.F16.F32.PACK_AB R29, R30, R29 ;  /* 0x0000001d1e1d723e */ /* 0x000fe400000000ff */
[----:B------:R-:W-:Y:S02]  /*34e0*/  F2FP.F16.F32.PACK_AB R28, R65, R64 ;  /* 0x00000040411c723e */ /* 0x000fe400000000ff */
[----:B------:R-:W-:Y:S02]  /*34f0*/  F2FP.F16.F32.PACK_AB R30, R69, R68 ;  /* 0x00000044451e723e */ /* 0x000fe400000000ff */
[----:B------:R-:W-:Y:S01]  /*3500*/  F2FP.F16.F32.PACK_AB R31, R32, R31 ;  /* 0x0000001f201f723e */ /* 0x000fe200000000ff */
[----:B--2---:R1:W-:Y:S01]  /*3510*/  @!P0 STG.E desc[UR14][R16.64], R13 ;  /* 0x0000000d10008986 */ /* 0x0043e2000c10190e */
[----:B------:R-:W-:Y:S02]  /*3520*/  F2FP.F16.F32.PACK_AB R33, R34, R33 ;  /* 0x000000212221723e */ /* 0x000fe400000000ff */
[----:B------:R-:W-:Y:S01]  /*3530*/  F2FP.F16.F32.PACK_AB R32, R73, R72 ;  /* 0x000000484920723e */ /* 0x000fe200000000ff */
[----:B------:R-:W-:Y:S01]  /*3540*/  BAR.SYNC.DEFER_BLOCKING 0x0 ;  /* 0x0000000000007b1d */ /* 0x000fe20000010000 */
[----:B------:R-:W-:-:S02]  /*3550*/  F2FP.F16.F32.PACK_AB R34, R77, R76 ;  /* 0x0000004c4d22723e */ /* 0x000fc400000000ff */
[----:B------:R-:W-:Y:S02]  /*3560*/  F2FP.F16.F32.PACK_AB R35, R36, R35 ;  /* 0x000000232423723e */ /* 0x000fe400000000ff */
[----:B------:R-:W-:Y:S02]  /*3570*/  F2FP.F16.F32.PACK_AB R37, R38, R37 ;  /* 0x000000252625723e */ /* 0x000fe400000000ff */
[----:B------:R-:W-:Y:S01]  /*3580*/  F2FP.F16.F32.PACK_AB R36, R81, R80 ;  /* 0x000000505124723e */ /* 0x000fe200000000ff */
[----:B-1----:R-:W-:Y:S01]  /*3590*/  IMAD R13, R6, UR5, RZ ;  /* 0x00000005060d7c24 */ /* 0x002fe2000f8e02ff */
[----:B------:R-:W-:Y:S02]  /*35a0*/  F2FP.F16.F32.PACK_AB R38, R85, R84 ;  /* 0x000000545526723e */ /* 0x000fe400000000ff */
[----:B------:R-:W-:Y:S02]  /*35b0*/  F2FP.F16.F32.PACK_AB R39, R112, R39 ;  /* 0x000000277027723e */ /* 0x000fe400000000ff */
[----:B------:R-:W-:-:S02]  /*35c0*/  LOP3.LUT R14, R11, 0x1000, RZ, 0xfc, !PT ;  /* 0x000010000b0e7812 */ /* 0x000fc400078efcff */
[----:B------:R-:W-:Y:S02]  /*35d0*/  LOP3.LUT R15, R11, 0x1800, RZ, 0xfc, !PT ;  /* 0x000018000b0f7812 */ /* 0x000fe400078efcff */
[----:B------:R-:W-:Y:S02]  /*35e0*/  SHF.R.U32.HI R14, RZ, 0x2, R14 ;  /* 0x00000002ff0e7819 */ /* 0x000fe4000001160e */
[----:B------:R-:W-:Y:S02]  /*35f0*/  SHF.R.U32.HI R15, RZ, 0x2, R15 ;  /* 0x00000002ff0f7819 */ /* 0x000fe4000001160f */
[----:B------:R-:W-:Y:S02]  /*3600*/  LOP3.LUT R5, R5, 0x3f0, RZ, 0xc0, !PT ;  /* 0x000003f005057812 */ /* 0x000fe400078ec0ff */
[----:B------:R-:W-:Y:S01]  /*3610*/  LOP3.LUT R14, R14, 0x5f0, RZ, 0xc0, !PT ;  /* 0x000005f00e0e7812 */ /* 0x000fe200078ec0ff */
[----:B------:R-:W-:Y:S01]  /*3620*/  STSM.16.M88.4 [R0], R24 ;  /* 0x0000001800007844 */ /* 0x000fe20000000200 */
[----:B------:R-:W-:-:S02]  /*3630*/  LOP3.LUT R15, R15, 0x7f0, RZ, 0xc0, !PT ;  /* 0x000007f00f0f7812 */ /* 0x000fc400078ec0ff */
[----:B------:R-:W-:Y:S01]  /*3640*/  LEA R18, R11, R2, 0x1 ;  /* 0x000000020b127211 */ /* 0x000fe200078e08ff */
[----:B------:R-:W-:Y:S01]  /*3650*/  STSM.16.M88.4 [R0+0x20], R28 ;  /* 0x0000201c00007844 */ /* 0x000fe20000000200 */
[----:B------:R-:W-:Y:S01]  /*3660*/  IADD3 R2, R5, UR4, RZ ;  /* 0x0000000405027c10 */ /* 0x000fe2000fffe0ff */
[----:B------:R-:W-:Y:S01]  /*3670*/  VIADD R14, R14, UR4 ;  /* 0x000000040e0e7c36 */ /* 0x000fe20008000000 */
[----:B------:R-:W-:Y:S01]  /*3680*/  IADD3 R22, R15, UR4, RZ ;  /* 0x000000040f167c10 */ /* 0x000fe2000fffe0ff */
[----:B------:R1:W-:Y:S01]  /*3690*/  STSM.16.M88.4 [R0+0x40], R32 ;  /* 0x0000402000007844 */ /* 0x0003e20000000200 */
[C---:B------:R-:W-:Y:S01]  /*36a0*/  LEA R20, R11.reuse, R2, 0x1 ;  /* 0x000000020b147211 */ /* 0x040fe200078e08ff */
[C---:B------:R-:W-:Y:S01]  /*36b0*/  IMAD R14, R11.reuse, 0x2, R14 ;  /* 0x000000020b0e7824 */ /* 0x040fe200078e020e */
[----:B------:R-:W-:Y:S01]  /*36c0*/  LEA R11, R11, R22, 0x1 ;  /* 0x000000160b0b7211 */ /* 0x000fe200078e08ff */
[----:B------:R2:W-:Y:S01]  /*36d0*/  STSM.16.M88.4 [R0+0x60], R36 ;  /* 0x0000602400007844 */ /* 0x0005e20000000200 */
[----:B------:R-:W-:Y:S01]  /*36e0*/  USHF.R.S32.HI UR4, URZ, 0x1f, UR5 ;  /* 0x0000001f3f047899 */ /* 0x000fe20008011405 */
[----:B------:R-:W-:Y:S01]  /*36f0*/  BAR.SYNC.DEFER_BLOCKING 0x0 ;  /* 0x0000000000007b1d */ /* 0x000fe20000010000 */
[----:B------:R-:W-:Y:S01]  /*3700*/  IADD3 R41, P0, R3, UR6, RZ ;  /* 0x0000000603297c10 */ /* 0x000fe2000ff1e0ff */
[----:B------:R-:W-:-:S04]  /*3710*/  IMAD.WIDE.U32 R2, R7, UR5, RZ ;  /* 0x0000000507027c25 */ /* 0x000fc8000f8e00ff */
[--C-:B------:R-:W-:Y:S02]  /*3720*/  IMAD R15, R7, UR4, R13.reuse ;  /* 0x00000004070f7c24 */ /* 0x100fe4000f8e020d */
[----:B-1----:R-:W-:Y:S02]  /*3730*/  IMAD R35, R9, UR4, R13 ;  /* 0x0000000409237c24 */ /* 0x002fe4000f8e020d */
[----:B------:R-:W-:Y:S01]  /*3740*/  IMAD.WIDE.U32 R6, R10, UR5, RZ ;  /* 0x000000050a067c25 */ /* 0x000fe2000f8e00ff */
[----:B------:R-:W-:Y:S02]  /*3750*/  IADD3 R3, R3, R15, RZ ;  /* 0x0000000f03037210 */ /* 0x000fe40007ffe0ff */
[----:B--2---:R-:W-:Y:S01]  /*3760*/  IADD3.X R0, R4, UR7, RZ, P0, !PT ;  /* 0x0000000704007c10 */ /* 0x004fe200087fe4ff */
[----:B------:R-:W-:Y:S01]  /*3770*/  IMAD.WIDE.U32 R4, R9, UR5, RZ ;  /* 0x0000000509047c25 */ /* 0x000fe2000f8e00ff */
[----:B------:R-:W-:-:S03]  /*3780*/  LEA R33, P0, R2, R41, 0x1 ;  /* 0x0000002902217211 */ /* 0x000fc600078008ff */
[----:B------:R-:W-:Y:S01]  /*3790*/  IMAD R37, R10, UR4, R13 ;  /* 0x000000040a257c24 */ /* 0x000fe2000f8e020d */
[----:B------:R-:W-:Y:S01]  /*37a0*/  LEA.HI.X R3, R2, R0, R3, 0x1, P0 ;  /* 0x0000000002037211 */ /* 0x000fe200000f0c03 */
[----:B------:R-:W-:Y:S01]  /*37b0*/  IMAD R39, R8, UR4, R13 ;  /* 0x0000000408277c24 */ /* 0x000fe2000f8e020d */
[----:B------:R-:W-:Y:S01]  /*37c0*/  LEA R13, P3, R6, R41, 0x1 ;  /* 0x00000029060d7211 */ /* 0x000fe200078608ff */
[----:B------:R-:W-:Y:S01]  /*37d0*/  IMAD.WIDE.U32 R8, R8, UR5, RZ ;  /* 0x0000000508087c25 */ /* 0x000fe2000f8e00ff */
[----:B------:R-:W-:Y:S01]  /*37e0*/  IADD3 R7, R7, R37, RZ ;  /* 0x0000002507077210 */ /* 0x000fe20007ffe0ff */
[----:B------:R-:W1:Y:S01]  /*37f0*/  LDS.128 R16, [R18] ;  /* 0x0000000012107984 */ /* 0x000e620000000c00 */
[----:B------:R-:W-:-:S03]  /*3800*/  LEA R15, P5, R8, R41, 0x1 ;  /* 0x00000029080f7211 */ /* 0x000fc600078a08ff */
[----:B------:R-:W2:Y:S01]  /*3810*/  LDS.128 R20, [R20+0x1000] ;  /* 0x0010000014147984 */ /* 0x000ea20000000c00 */
[----:B------:R-:W-:-:S03]  /*3820*/  LEA.HI.X R6, R6, R0, R7, 0x1, P3 ;  /* 0x0000000006067211 */ /* 0x000fc600018f0c07 */
[----:B------:R3:W4:Y:S04]  /*3830*/  LDS.128 R24, [R14+0x2000] ;  /* 0x002000000e187984 */ /* 0x0007280000000c00 */
[----:B------:R5:W4:Y:S01]  /*3840*/  LDS.128 R28, [R11+0x3000] ;  /* 0x003000000b1c7984 */ /* 0x000b220000000c00 */
[----:B---3--:R-:W-:Y:S01]  /*3850*/  IMAD.SHL.U32 R14, R12, 0x2, RZ ;  /* 0x000000020c0e7824 */ /* 0x008fe200078e00ff */
[----:B-----5:R-:W-:-:S04]  /*3860*/  LEA R11, P1, R4, R41, 0x1 ;  /* 0x00000029040b7211 */ /* 0x020fc800078208ff */
[C---:B------:R-:W-:Y:S02]  /*3870*/  IADD3 R2, P0, R14.reuse, R33, RZ ;  /* 0x000000210e027210 */ /* 0x040fe40007f1e0ff */
[----:B------:R-:W-:Y:S02]  /*3880*/  IADD3 R33, R5, R35, RZ ;  /* 0x0000002305217210 */ /* 0x000fe40007ffe0ff */
[----:B------:R-:W-:Y:S01]  /*3890*/  IADD3 R5, R9, R39, RZ ;  /* 0x0000002709057210 */ /* 0x000fe20007ffe0ff */
[----:B------:R-:W-:Y:S01]  /*38a0*/  IMAD.X R3, RZ, RZ, R3, P0 ;  /* 0x000000ffff037224 */ /* 0x000fe200000e0603 */
[----:B------:R-:W-:Y:S02]  /*38b0*/  IADD3 R10, P2, R14, R11, RZ ;  /* 0x0000000b0e0a7210 */ /* 0x000fe40007f5e0ff */
[----:B------:R-:W-:Y:S02]  /*38c0*/  LEA.HI.X R4, R4, R0, R33, 0x1, P1 ;  /* 0x0000000004047211 */ /* 0x000fe400008f0c21 */
[----:B------:R-:W-:-:S02]  /*38d0*/  IADD3 R12, P4, R14, R13, RZ ;  /* 0x0000000d0e0c7210 */ /* 0x000fc40007f9e0ff */
[----:B------:R-:W-:Y:S02]  /*38e0*/  IADD3 R14, P6, R14, R15, RZ ;  /* 0x0000000f0e0e7210 */ /* 0x000fe40007fde0ff */
[----:B------:R-:W-:Y:S02]  /*38f0*/  LEA.HI.X R8, R8, R0, R5, 0x1, P5 ;  /* 0x0000000008087211 */ /* 0x000fe400028f0c05 */
[----:B------:R-:W-:Y:S02]  /*3900*/  IADD3.X R11, RZ, R4, RZ, P2, !PT ;  /* 0x00000004ff0b7210 */ /* 0x000fe400017fe4ff */
[----:B------:R-:W-:Y:S01]  /*3910*/  IADD3.X R13, RZ, R6, RZ, P4, !PT ;  /* 0x00000006ff0d7210 */ /* 0x000fe200027fe4ff */
[----:B-1----:R-:W-:Y:S01]  /*3920*/  STG.E.128 desc[UR14][R2.64], R16 ;  /* 0x0000001002007986 */ /* 0x002fe2000c101d0e */
[----:B------:R-:W-:-:S03]  /*3930*/  IADD3.X R15, RZ, R8, RZ, P6, !PT ;  /* 0x00000008ff0f7210 */ /* 0x000fc600037fe4ff */
[----:B--2---:R-:W-:Y:S04]  /*3940*/  STG.E.128 desc[UR14][R10.64], R20 ;  /* 0x000000140a007986 */ /* 0x004fe8000c101d0e */
[----:B----4-:R-:W-:Y:S04]  /*3950*/  STG.E.128 desc[UR14][R12.64], R24 ;  /* 0x000000180c007986 */ /* 0x010fe8000c101d0e */
[----:B------:R-:W-:Y:S01]  /*3960*/  STG.E.128 desc[UR14][R14.64], R28 ;  /* 0x0000001c0e007986 */ /* 0x000fe2000c101d0e */
[----:B------:R-:W-:Y:S05]  /*3970*/  EXIT ;  /* 0x000000000000794d */ /* 0x000fea0003800000 */
.L_x_1:
[----:B------:R-:W-:-:S00]  /*3980*/  BRA `(.L_x_1) ;  /* 0xfffffffc00fc7947 */ /* 0x000fc0000383ffff */
[----:B------:R-:W-:-:S00]  /*3990*/  NOP ;  /* 0x0000000000007918 */ /* 0x000fc00000000000 */
        /* <DEDUP_REMOVED lines=14> */
.L_x_2:


//--------------------- .nv.global.init           --------------------------
	.section	.nv.global.init,"aw",@progbits
.nv.global.init:
	.type		_$_str,@object
	.size		_$_str,(.L_0 - _$_str)
_$_str:
        /*0000*/ 	.byte	0x5f, 0x5f, 0x43, 0x55, 0x44, 0x41, 0x5f, 0x46, 0x54, 0x5a, 0x00
.L_0:


//--------------------- .nv.shared._attn_fwd      --------------------------
	.section	.nv.shared._attn_fwd,"aw",@nobits
	.sectionflags	@""
	.align	16
	.zero		1024


//--------------------- .nv.shared.reserved.0     --------------------------
	.section	.nv.shared.reserved.0,"aw",@nobits
	.weak		__nv_reservedSMEM_offset_0_alias
	.size		__nv_reservedSMEM_offset_0_alias, 0, 0
	.other		__nv_reservedSMEM_offset_0_alias,@"STO_CUDA_RESERVED_SHARED STV_DEFAULT"
__nv_reservedSMEM_offset_0_alias:
	.zero		0


//--------------------- .nv.constant0._attn_fwd   --------------------------
	.section	.nv.constant0._attn_fwd,"a",@progbits
	.sectionflags	@""
	.align	4
.nv.constant0._attn_fwd:
	.zero		640


//--------------------- SYMBOLS --------------------------

	.type		.nv.reservedSmem.offset0,@object
	.size		.nv.reservedSmem.offset0,0x4
